	.target	sm_90a

	.elftype	@"ET_EXEC"


//--------------------- .note.nv.tkinfo           --------------------------
	.section	.note.nv.tkinfo,"",@"SHT_NOTE"
	.sectionflags	@"SHF_NOTE_NV_TKINFO"
	.tkinfo
        /*0018*/ 	.word	0x00000002
        /*0030*/ 	.string	""
        /*0030*/ 	.string	"ptxas"
        /*0030*/ 	.string	"Cuda compilation tools, release 13.0, V13.0.88"
        /*0030*/ 	.string	"Build cuda_13.0.r13.0/compiler.36424714_0"
        /*0030*/ 	.string	"-arch sm_90a -m 64 "



//--------------------- .note.nv.cuinfo           --------------------------
	.section	.note.nv.cuinfo,"",@"SHT_NOTE"
	.sectionflags	@"SHF_NOTE_NV_CUINFO"
        /*0018*/ 	.short	0x0002
        /*001a*/ 	.short	0x005a
        /*001c*/ 	.short	0x0082
	.zero		2


//--------------------- .nv.info                  --------------------------
	.section	.nv.info,"",@"SHT_CUDA_INFO"
	.align	4


	//----- nvinfo : EIATTR_REGCOUNT
	.align		4
        /*0000*/ 	.byte	0x04, 0x2f
        /*0002*/ 	.short	(.L_12 - .L_11)
	.align		4
.L_11:
        /*0004*/ 	.word	index@(_ZN7cutlass13device_kernelINS_4gemm6kernel13GemmUniversalIN4cute5tupleIJiiiiEEENS1_10collective13CollectiveMmaINS1_37MainloopSm90TmaGmmaWarpSpecializedFP8ILi5ENS5_IJNS4_1CILi2EEENSA_ILi1EEESC_EEENS1_32KernelTmaWarpSpecializedPingpongEEENS5_IJNSA_ILi64EEENSA_ILi256EEENSA_ILi128EEEEEENS_12float_e4m3_tENS5_IJlSC_lEEESK_SL_NS4_8TiledMMAINS4_8MMA_AtomIJNS4_4SM904GMMA31MMA_64x256x32_F32E4M3E4M3_SS_TNILNSP_7ScaleInE1ELSR_1EEEEEENS4_6LayoutINS5_IJSC_SC_SC_EEENS5_IJNSA_ILi0EEESW_SW_EEEEENS5_IJNS4_10UnderscoreESZ_SZ_EEEEENS4_13SM90_TMA_LOADENS4_14ComposedLayoutINS4_7SwizzleILi3ELi4ELi3EEENS4_18smem_ptr_flag_bitsILi8EEENSU_INS5_IJNSA_ILi8EEESI_EEENS5_IJSI_SC_EEEEEEEvNS4_8identityENS4_23SM90_TMA_LOAD_MULTICASTES1C_vS1D_EENS_8epilogue10collective6detail29Sm90TmaWarpSpecializedAdapterINS1H_15DefaultEpilogueISK_SL_SL_NS1G_6thread17LinearCombinationISK_Li1EffLNS1L_9ScaleType4KindE0ELNS_15FloatRoundStyleE2ESK_EENS1_15EpilogueDefaultEEEEEvvEEEEvNT_6ParamsE)
        /*0008*/ 	.word	0x000000a8


	//----- nvinfo : EIATTR_FRAME_SIZE
	.align		4
.L_12:
        /*000c*/ 	.byte	0x04, 0x11
        /*000e*/ 	.short	(.L_14 - .L_13)
	.align		4
.L_13:
        /*0010*/ 	.word	index@(_ZN7cutlass13device_kernelINS_4gemm6kernel13GemmUniversalIN4cute5tupleIJiiiiEEENS1_10collective13CollectiveMmaINS1_37MainloopSm90TmaGmmaWarpSpecializedFP8ILi5ENS5_IJNS4_1CILi2EEENSA_ILi1EEESC_EEENS1_32KernelTmaWarpSpecializedPingpongEEENS5_IJNSA_ILi64EEENSA_ILi256EEENSA_ILi128EEEEEENS_12float_e4m3_tENS5_IJlSC_lEEESK_SL_NS4_8TiledMMAINS4_8MMA_AtomIJNS4_4SM904GMMA31MMA_64x256x32_F32E4M3E4M3_SS_TNILNSP_7ScaleInE1ELSR_1EEEEEENS4_6LayoutINS5_IJSC_SC_SC_EEENS5_IJNSA_ILi0EEESW_SW_EEEEENS5_IJNS4_10UnderscoreESZ_SZ_EEEEENS4_13SM90_TMA_LOADENS4_14ComposedLayoutINS4_7SwizzleILi3ELi4ELi3EEENS4_18smem_ptr_flag_bitsILi8EEENSU_INS5_IJNSA_ILi8EEESI_EEENS5_IJSI_SC_EEEEEEEvNS4_8identityENS4_23SM90_TMA_LOAD_MULTICASTES1C_vS1D_EENS_8epilogue10collective6detail29Sm90TmaWarpSpecializedAdapterINS1H_15DefaultEpilogueISK_SL_SL_NS1G_6thread17LinearCombinationISK_Li1EffLNS1L_9ScaleType4KindE0ELNS_15FloatRoundStyleE2ESK_EENS1_15EpilogueDefaultEEEEEvvEEEEvNT_6ParamsE)
        /*0014*/ 	.word	0x00000110


	//----- nvinfo : EIATTR_MIN_STACK_SIZE
	.align		4
.L_14:
        /*0018*/ 	.byte	0x04, 0x12
        /*001a*/ 	.short	(.L_16 - .L_15)
	.align		4
.L_15:
        /*001c*/ 	.word	index@(_ZN7cutlass13device_kernelINS_4gemm6kernel13GemmUniversalIN4cute5tupleIJiiiiEEENS1_10collective13CollectiveMmaINS1_37MainloopSm90TmaGmmaWarpSpecializedFP8ILi5ENS5_IJNS4_1CILi2EEENSA_ILi1EEESC_EEENS1_32KernelTmaWarpSpecializedPingpongEEENS5_IJNSA_ILi64EEENSA_ILi256EEENSA_ILi128EEEEEENS_12float_e4m3_tENS5_IJlSC_lEEESK_SL_NS4_8TiledMMAINS4_8MMA_AtomIJNS4_4SM904GMMA31MMA_64x256x32_F32E4M3E4M3_SS_TNILNSP_7ScaleInE1ELSR_1EEEEEENS4_6LayoutINS5_IJSC_SC_SC_EEENS5_IJNSA_ILi0EEESW_SW_EEEEENS5_IJNS4_10UnderscoreESZ_SZ_EEEEENS4_13SM90_TMA_LOADENS4_14ComposedLayoutINS4_7SwizzleILi3ELi4ELi3EEENS4_18smem_ptr_flag_bitsILi8EEENSU_INS5_IJNSA_ILi8EEESI_EEENS5_IJSI_SC_EEEEEEEvNS4_8identityENS4_23SM90_TMA_LOAD_MULTICASTES1C_vS1D_EENS_8epilogue10collective6detail29Sm90TmaWarpSpecializedAdapterINS1H_15DefaultEpilogueISK_SL_SL_NS1G_6thread17LinearCombinationISK_Li1EffLNS1L_9ScaleType4KindE0ELNS_15FloatRoundStyleE2ESK_EENS1_15EpilogueDefaultEEEEEvvEEEEvNT_6ParamsE)
        /*0020*/ 	.word	0x00000110
.L_16:


//--------------------- .nv.compat                --------------------------
	.section	.nv.compat,"",@"SHT_CUDA_COMPAT_INFO"
	.align	4
        /*0000*/ 	.byte	0x02, 0x09, 0x01, 0x00, 0x02, 0x02, 0x04, 0x00, 0x02, 0x05, 0x05, 0x00, 0x03, 0x07, 0x01, 0x01
        /*0010*/ 	.byte	0x02, 0x03, 0x01, 0x00, 0x02, 0x06, 0x01, 0x00, 0x04, 0x0b, 0x08, 0x00, 0x00, 0x00, 0x00, 0x00
        /*0020*/ 	.byte	0x00, 0x00, 0x00, 0x00


//--------------------- .nv.info._ZN7cutlass13device_kernelINS_4gemm6kernel13GemmUniversalIN4cute5tupleIJiiiiEEENS1_10collective13CollectiveMmaINS1_37MainloopSm90TmaGmmaWarpSpecializedFP8ILi5ENS5_IJNS4_1CILi2EEENSA_ILi1EEESC_EEENS1_32KernelTmaWarpSpecializedPingpongEEENS5_IJNSA_ILi64EEENSA_ILi256EEENSA_ILi128EEEEEENS_12float_e4m3_tENS5_IJlSC_lEEESK_SL_NS4_8TiledMMAINS4_8MMA_AtomIJNS4_4SM904GMMA31MMA_64x256x32_F32E4M3E4M3_SS_TNILNSP_7ScaleInE1ELSR_1EEEEEENS4_6LayoutINS5_IJSC_SC_SC_EEENS5_IJNSA_ILi0EEESW_SW_EEEEENS5_IJNS4_10UnderscoreESZ_SZ_EEEEENS4_13SM90_TMA_LOADENS4_14ComposedLayoutINS4_7SwizzleILi3ELi4ELi3EEENS4_18smem_ptr_flag_bitsILi8EEENSU_INS5_IJNSA_ILi8EEESI_EEENS5_IJSI_SC_EEEEEEEvNS4_8identityENS4_23SM90_TMA_LOAD_MULTICASTES1C_vS1D_EENS_8epilogue10collective6detail29Sm90TmaWarpSpecializedAdapterINS1H_15DefaultEpilogueISK_SL_SL_NS1G_6thread17LinearCombinationISK_Li1EffLNS1L_9ScaleType4KindE0ELNS_15FloatRoundStyleE2ESK_EENS1_15EpilogueDefaultEEEEEvvEEEEvNT_6ParamsE --------------------------
	.section	.nv.info._ZN7cutlass13device_kernelINS_4gemm6kernel13GemmUniversalIN4cute5tupleIJiiiiEEENS1_10collective13CollectiveMmaINS1_37MainloopSm90TmaGmmaWarpSpecializedFP8ILi5ENS5_IJNS4_1CILi2EEENSA_ILi1EEESC_EEENS1_32KernelTmaWarpSpecializedPingpongEEENS5_IJNSA_ILi64EEENSA_ILi256EEENSA_ILi128EEEEEENS_12float_e4m3_tENS5_IJlSC_lEEESK_SL_NS4_8TiledMMAINS4_8MMA_AtomIJNS4_4SM904GMMA31MMA_64x256x32_F32E4M3E4M3_SS_TNILNSP_7ScaleInE1ELSR_1EEEEEENS4_6LayoutINS5_IJSC_SC_SC_EEENS5_IJNSA_ILi0EEESW_SW_EEEEENS5_IJNS4_10UnderscoreESZ_SZ_EEEEENS4_13SM90_TMA_LOADENS4_14ComposedLayoutINS4_7SwizzleILi3ELi4ELi3EEENS4_18smem_ptr_flag_bitsILi8EEENSU_INS5_IJNSA_ILi8EEESI_EEENS5_IJSI_SC_EEEEEEEvNS4_8identityENS4_23SM90_TMA_LOAD_MULTICASTES1C_vS1D_EENS_8epilogue10collective6detail29Sm90TmaWarpSpecializedAdapterINS1H_15DefaultEpilogueISK_SL_SL_NS1G_6thread17LinearCombinationISK_Li1EffLNS1L_9ScaleType4KindE0ELNS_15FloatRoundStyleE2ESK_EENS1_15EpilogueDefaultEEEEEvvEEEEvNT_6ParamsE,"",@"SHT_CUDA_INFO"
	.sectionflags	@""
	.align	4


	//----- nvinfo : EIATTR_CUDA_API_VERSION
	.align		4
        /*0000*/ 	.byte	0x04, 0x37
        /*0002*/ 	.short	(.L_18 - .L_17)
.L_17:
        /*0004*/ 	.word	0x00000082


	//----- nvinfo : EIATTR_KPARAM_INFO
	.align		4
.L_18:
        /*0008*/ 	.byte	0x04, 0x17
        /*000a*/ 	.short	(.L_20 - .L_19)
.L_19:
        /*000c*/ 	.word	0x00000000
        /*0010*/ 	.short	0x0000
        /*0012*/ 	.short	0x0070
        /*0014*/ 	.byte	0x00, 0xf0, 0x01, 0x10


	//----- nvinfo : EIATTR_SPARSE_MMA_MASK
	.align		4
.L_20:
        /*0018*/ 	.byte	0x03, 0x50
        /*001a*/ 	.short	0x0000


	//----- nvinfo : EIATTR_MAXREG_COUNT
	.align		4
        /*001c*/ 	.byte	0x03, 0x1b
        /*001e*/ 	.short	0x00a8


	//----- nvinfo : EIATTR_NUM_BARRIERS
	.align		4
        /*0020*/ 	.byte	0x02, 0x4c
        /*0022*/ 	.byte	0x01
	.zero		1


	//----- nvinfo : EIATTR_ANNOTATIONS
	.align		4
        /*0024*/ 	.byte	0x04, 0x55
        /*0026*/ 	.short	(.L_22 - .L_21)


	//   ....[0]....
.L_21:
        /*0028*/ 	.word	0x00000001
        /*002c*/ 	.byte	0x30, 0x07, 0x00, 0x00, 0x01, 0x00, 0x00, 0x00, 0x30, 0x09, 0x00, 0x00, 0x01, 0x00, 0x00, 0x00
        /* <DEDUP_REMOVED lines=210> */
        /*0d5c*/ 	.byte	0x20, 0x05, 0x01, 0x00


	//----- nvinfo : EIATTR_MERCURY_ISA_VERSION
	.align		4
.L_22:
        /*0d60*/ 	.byte	0x03, 0x5f
        /*0d62*/ 	.short	0x0101


	//----- nvinfo : EIATTR_INT_WARP_WIDE_INSTR_OFFSETS
	.align		4
        /*0d64*/ 	.byte	0x04, 0x31
        /*0d66*/ 	.short	(.L_24 - .L_23)


	//   ....[0]....
.L_23:
        /*0d68*/ 	.word	0x000005b0


	//   ....[1]....
        /*0d6c*/ 	.word	0x00000630


	//   ....[2]....
        /*0d70*/ 	.word	0x00000640


	//   ....[3]....
        /*0d74*/ 	.word	0x00000650


	//   ....[4]....
        /*0d78*/ 	.word	0x000006a0


	//   ....[5]....
        /*0d7c*/ 	.word	0x000006e0


	//   ....[6]....
        /*0d80*/ 	.word	0x00000800


	//   ....[7]....
        /*0d84*/ 	.word	0x00000820


	//   ....[8]....
        /*0d88*/ 	.word	0x00005810


	//----- nvinfo : EIATTR_COOP_GROUP_MASK_REGIDS
	.align		4
.L_24:
        /*0d8c*/ 	.byte	0x04, 0x29
        /*0d8e*/ 	.short	(.L_26 - .L_25)


	//   ....[0]....
.L_25:
        /*0d90*/ 	.word	0xffffffff


	//   ....[1]....
        /*0d94*/ 	.word	0xffffffff


	//   ....[2]....
        /*0d98*/ 	.word	0xffffffff


	//   ....[3]....
        /*0d9c*/ 	.word	0xffffffff


	//   ....[4]....
        /*0da0*/ 	.word	0xffffffff


	//   ....[5]....
        /*0da4*/ 	.word	0xffffffff


	//   ....[6]....
        /*0da8*/ 	.word	0xffffffff


	//----- nvinfo : EIATTR_COOP_GROUP_INSTR_OFFSETS
	.align		4
.L_26:
        /*0dac*/ 	.byte	0x04, 0x28
        /*0dae*/ 	.short	(.L_28 - .L_27)


	//   ....[0]....
.L_27:
        /*0db0*/ 	.word	0x00000070


	//   ....[1]....
        /*0db4*/ 	.word	0x00000090


	//   ....[2]....
        /*0db8*/ 	.word	0x00000190


	//   ....[3]....
        /*0dbc*/ 	.word	0x000003d0


	//   ....[4]....
        /*0dc0*/ 	.word	0x00000410


	//   ....[5]....
        /*0dc4*/ 	.word	0x00000500


	//   ....[6]....
        /*0dc8*/ 	.word	0x000009c0


	//----- nvinfo : EIATTR_REG_RECONFIG
	.align		4
.L_28:
        /*0dcc*/ 	.byte	0x01, 0x54
	.zero		2


	//----- nvinfo : EIATTR_MBARRIER_INSTR_OFFSETS
	.align		4
        /*0dd0*/ 	.byte	0x04, 0x39
        /*0dd2*/ 	.short	(.L_30 - .L_29)


	//   ....[0]....
.L_29:
        /*0dd4*/ 	.word	0x00000310
        /*0dd8*/ 	.word	0x000000ff
        /*0ddc*/ 	.word	0x00000000
        /*0de0*/ 	.short	0x0100
        /*0de2*/ 	.byte	0x07
	.zero		1


	//   ....[1]....
        /*0de4*/ 	.word	0x00000320
        /*0de8*/ 	.word	0x000000ff
        /*0dec*/ 	.word	0x00000028
        /*0df0*/ 	.short	0x0100
        /*0df2*/ 	.byte	0x07
	.zero		1


	//   ....[2]....
        /*0df4*/ 	.word	0x00000330
        /*0df8*/ 	.word	0x000000ff
        /*0dfc*/ 	.word	0x00000008
        /*0e00*/ 	.short	0x0100
        /*0e02*/ 	.byte	0x07
	.zero		1


	//   ....[3]....
        /*0e04*/ 	.word	0x00000340
        /*0e08*/ 	.word	0x000000ff
        /*0e0c*/ 	.word	0x00000030
        /*0e10*/ 	.short	0x0100
        /*0e12*/ 	.byte	0x07
	.zero		1


	//   ....[4]....
        /*0e14*/ 	.word	0x00000350
        /*0e18*/ 	.word	0x000000ff
        /*0e1c*/ 	.word	0x00000010
        /*0e20*/ 	.short	0x0100
        /*0e22*/ 	.byte	0x07
	.zero		1


	//   ....[5]....
        /*0e24*/ 	.word	0x00000360
        /*0e28*/ 	.word	0x000000ff
        /*0e2c*/ 	.word	0x00000038
        /*0e30*/ 	.short	0x0100
        /*0e32*/ 	.byte	0x07
	.zero		1


	//   ....[6]....
        /*0e34*/ 	.word	0x00000370
        /*0e38*/ 	.word	0x000000ff
        /*0e3c*/ 	.word	0x00000018
        /*0e40*/ 	.short	0x0100
        /*0e42*/ 	.byte	0x07
	.zero		1


	//   ....[7]....
        /*0e44*/ 	.word	0x00000380
        /*0e48*/ 	.word	0x000000ff
        /*0e4c*/ 	.word	0x00000040
        /*0e50*/ 	.short	0x0100
        /*0e52*/ 	.byte	0x07
	.zero		1


	//   ....[8]....
        /*0e54*/ 	.word	0x00000390
        /*0e58*/ 	.word	0x000000ff
        /*0e5c*/ 	.word	0x00000020
        /*0e60*/ 	.short	0x0100
        /*0e62*/ 	.byte	0x07
	.zero		1


	//   ....[9]....
        /*0e64*/ 	.word	0x000003a0
        /*0e68*/ 	.word	0x000000ff
        /*0e6c*/ 	.word	0x00000048
        /*0e70*/ 	.short	0x0100
        /*0e72*/ 	.byte	0x07
	.zero		1


	//   ....[10]....
        /*0e74*/ 	.word	0x00000860
        /*0e78*/ 	.word	0x000000ff
        /*0e7c*/ 	.word	0x00000080
        /*0e80*/ 	.short	0x0100
        /*0e82*/ 	.byte	0x07
	.zero		1


	//   ....[11]....
        /*0e84*/ 	.word	0x00000900
        /*0e88*/ 	.word	0x000000ff
        /*0e8c*/ 	.word	0x00000088
        /*0e90*/ 	.short	0x0100
        /*0e92*/ 	.byte	0x07
	.zero		1


	//   ....[12]....
        /*0e94*/ 	.word	0x00000940
        /*0e98*/ 	.word	0x000000ff
        /*0e9c*/ 	.word	0x00000060
        /*0ea0*/ 	.short	0x0100
        /*0ea2*/ 	.byte	0x0a
	.zero		1


	//   ....[13]....
        /*0ea4*/ 	.word	0x00000950
        /*0ea8*/ 	.word	0x000000ff
        /*0eac*/ 	.word	0x00000068
        /*0eb0*/ 	.short	0x0100
        /*0eb2*/ 	.byte	0x0a
	.zero		1


	//   ....[14]....
        /*0eb4*/ 	.word	0x00000960
        /*0eb8*/ 	.word	0x000000ff
        /*0ebc*/ 	.word	0x00000070
        /*0ec0*/ 	.short	0x0100
        /*0ec2*/ 	.byte	0x0a
	.zero		1


	//   ....[15]....
        /*0ec4*/ 	.word	0x00000970
        /*0ec8*/ 	.word	0x000000ff
        /*0ecc*/ 	.word	0x00000078
        /*0ed0*/ 	.short	0x0100
        /*0ed2*/ 	.byte	0x0a
	.zero		1


	//   ....[16]....
        /*0ed4*/ 	.word	0x00001840
        /*0ed8*/ 	.word	0x000000ff
        /*0edc*/ 	.word	0xfffffff8
        /*0ee0*/ 	.short	0x010a
        /*0ee2*/ 	.byte	0x12
	.zero		1


	//   ....[17]....
        /*0ee4*/ 	.word	0x00002210
        /*0ee8*/ 	.word	0x000000ff
        /*0eec*/ 	.word	0x00000000
        /*0ef0*/ 	.short	0x010a
        /*0ef2*/ 	.byte	0x06
	.zero		1


	//   ....[18]....
        /*0ef4*/ 	.word	0x00002250
        /*0ef8*/ 	.word	0x000000ff
        /*0efc*/ 	.word	0x00000000
        /*0f00*/ 	.short	0x010a
        /*0f02*/ 	.byte	0x06
	.zero		1


	//   ....[19]....
        /*0f04*/ 	.word	0x000034f0
        /*0f08*/ 	.word	0x000000ff
        /*0f0c*/ 	.word	0x00000000
        /*0f10*/ 	.short	0x010a
        /*0f12*/ 	.byte	0x09
	.zero		1


	//   ....[20]....
        /*0f14*/ 	.word	0x00003530
        /*0f18*/ 	.word	0x000000ff
        /*0f1c*/ 	.word	0x00000000
        /*0f20*/ 	.short	0x010a
        /*0f22*/ 	.byte	0x09
	.zero		1


	//   ....[21]....
        /*0f24*/ 	.word	0x000046a0
        /*0f28*/ 	.word	0x000000e5
        /*0f2c*/ 	.word	0x00000000
        /*0f30*/ 	.short	0x0101
        /*0f32*/ 	.byte	0x3f
	.zero		1


	//   ....[22]....
        /*0f34*/ 	.word	0x00005720
        /*0f38*/ 	.word	0x000000e5
        /*0f3c*/ 	.word	0x00000000
        /*0f40*/ 	.short	0x0101
        /*0f42*/ 	.byte	0x1c
	.zero		1


	//   ....[23]....
        /*0f44*/ 	.word	0x000058d0
        /*0f48*/ 	.word	0x00000018
        /*0f4c*/ 	.word	0x00000000
        /*0f50*/ 	.short	0x0101
        /*0f52*/ 	.byte	0x3f
	.zero		1


	//   ....[24]....
        /*0f54*/ 	.word	0x00005990
        /*0f58*/ 	.word	0x000000ff
        /*0f5c*/ 	.word	0x00000008
        /*0f60*/ 	.short	0x010a
        /*0f62*/ 	.byte	0x12
	.zero		1


	//   ....[25]....
        /*0f64*/ 	.word	0x0000eb60
        /*0f68*/ 	.word	0x00000003
        /*0f6c*/ 	.word	0x00000000
        /*0f70*/ 	.short	0x0101
        /*0f72*/ 	.byte	0x1c
	.zero		1


	//   ....[26]....
        /*0f74*/ 	.word	0x0000f5b0
        /*0f78*/ 	.word	0x0000000d
        /*0f7c*/ 	.word	0x00000028
        /*0f80*/ 	.short	0x010a
        /*0f82*/ 	.byte	0x3f
	.zero		1


	//   ....[27]....
        /*0f84*/ 	.word	0x0000f980
        /*0f88*/ 	.word	0x00000004
        /*0f8c*/ 	.word	0x00000088
        /*0f90*/ 	.short	0x0101
        /*0f92*/ 	.byte	0x3f
	.zero		1


	//   ....[28]....
        /*0f94*/ 	.word	0x00010180
        /*0f98*/ 	.word	0x00000007
        /*0f9c*/ 	.word	0x00000000
        /*0fa0*/ 	.short	0x010a
        /*0fa2*/ 	.byte	0x3f
	.zero		1


	//   ....[29]....
        /*0fa4*/ 	.word	0x00010200
        /*0fa8*/ 	.word	0x00000009
        /*0fac*/ 	.word	0x00000000
        /*0fb0*/ 	.short	0x010a
        /*0fb2*/ 	.byte	0x3f
	.zero		1


	//   ....[30]....
        /*0fb4*/ 	.word	0x00010290
        /*0fb8*/ 	.word	0x00000006
        /*0fbc*/ 	.word	0x00000000
        /*0fc0*/ 	.short	0x010a
        /*0fc2*/ 	.byte	0x3f
	.zero		1


	//   ....[31]....
        /*0fc4*/ 	.word	0x00010320
        /*0fc8*/ 	.word	0x00000009
        /*0fcc*/ 	.word	0x00000000
        /*0fd0*/ 	.short	0x010a
        /*0fd2*/ 	.byte	0x3f
	.zero		1


	//   ....[32]....
        /*0fd4*/ 	.word	0x000103b0
        /*0fd8*/ 	.word	0x00000003
        /*0fdc*/ 	.word	0x00000000
        /*0fe0*/ 	.short	0x010a
        /*0fe2*/ 	.byte	0x3f
	.zero		1


	//   ....[33]....
        /*0fe4*/ 	.word	0x00010420
        /*0fe8*/ 	.word	0x00000003
        /*0fec*/ 	.word	0xfffffff8
        /*0ff0*/ 	.short	0x010a
        /*0ff2*/ 	.byte	0x3f
	.zero		1


	//   ....[34]....
        /*0ff4*/ 	.word	0x00010480
        /*0ff8*/ 	.word	0x00000003
        /*0ffc*/ 	.word	0x00000000
        /*1000*/ 	.short	0x010a
        /*1002*/ 	.byte	0x3f
	.zero		1


	//   ....[35]....
        /*1004*/ 	.word	0x000104f0
        /*1008*/ 	.word	0x00000000
        /*100c*/ 	.word	0x00000000
        /*1010*/ 	.short	0x010a
        /*1012*/ 	.byte	0x3f
	.zero		1


	//   ....[36]....
        /*1014*/ 	.word	0x00010560
        /*1018*/ 	.word	0x00000019
        /*101c*/ 	.word	0x00000008
        /*1020*/ 	.short	0x010a
        /*1022*/ 	.byte	0x3f
	.zero		1


	//   ....[37]....
        /*1024*/ 	.word	0x00010630
        /*1028*/ 	.word	0x0000000d
        /*102c*/ 	.word	0x00000028
        /*1030*/ 	.short	0x010a
        /*1032*/ 	.byte	0x3f
	.zero		1


	//   ....[38]....
        /*1034*/ 	.word	0x00010710
        /*1038*/ 	.word	0x00000007
        /*103c*/ 	.word	0x00000000
        /*1040*/ 	.short	0x010a
        /*1042*/ 	.byte	0x3f
	.zero		1


	//   ....[39]....
        /*1044*/ 	.word	0x00010760
        /*1048*/ 	.word	0x00000009
        /*104c*/ 	.word	0x00000000
        /*1050*/ 	.short	0x010a
        /*1052*/ 	.byte	0x3f
	.zero		1


	//   ....[40]....
        /*1054*/ 	.word	0x000107b0
        /*1058*/ 	.word	0x00000006
        /*105c*/ 	.word	0x00000000
        /*1060*/ 	.short	0x010a
        /*1062*/ 	.byte	0x3f
	.zero		1


	//   ....[41]....
        /*1064*/ 	.word	0x00010800
        /*1068*/ 	.word	0x00000009
        /*106c*/ 	.word	0x00000000
        /*1070*/ 	.short	0x010a
        /*1072*/ 	.byte	0x3f
	.zero		1


	//----- nvinfo : EIATTR_NUM_MBARRIERS
	.align		4
.L_30:
        /*1074*/ 	.byte	0x03, 0x38
        /*1076*/ 	.short	0x0010


	//----- nvinfo : EIATTR_EXIT_INSTR_OFFSETS
	.align		4
        /*1078*/ 	.byte	0x04, 0x1c
        /*107a*/ 	.short	(.L_32 - .L_31)


	//   ....[0]....
.L_31:
        /*107c*/ 	.word	0x00001550


	//   ....[1]....
        /*1080*/ 	.word	0x000015b0


	//   ....[2]....
        /*1084*/ 	.word	0x0000f270


	//   ....[3]....
        /*1088*/ 	.word	0x0000f2a0


	//   ....[4]....
        /*108c*/ 	.word	0x00010400


	//----- nvinfo : EIATTR_MAX_THREADS
	.align		4
.L_32:
        /*1090*/ 	.byte	0x04, 0x05
        /*1092*/ 	.short	(.L_34 - .L_33)
.L_33:
        /*1094*/ 	.word	0x00000180
        /*1098*/ 	.word	0x00000001
        /*109c*/ 	.word	0x00000001


	//----- nvinfo : EIATTR_CRS_STACK_SIZE
	.align		4
.L_34:
        /*10a0*/ 	.byte	0x04, 0x1e
        /*10a2*/ 	.short	(.L_36 - .L_35)
.L_35:
        /*10a4*/ 	.word	0x00000000


	//----- nvinfo : EIATTR_CBANK_PARAM_SIZE
	.align		4
.L_36:
        /*10a8*/ 	.byte	0x03, 0x19
        /*10aa*/ 	.short	0x0470


	//----- nvinfo : EIATTR_PARAM_CBANK
	.align		4
        /*10ac*/ 	.byte	0x04, 0x0a
        /*10ae*/ 	.short	(.L_38 - .L_37)
	.align		4
.L_37:
        /*10b0*/ 	.word	index@(.nv.constant0._ZN7cutlass13device_kernelINS_4gemm6kernel13GemmUniversalIN4cute5tupleIJiiiiEEENS1_10collective13CollectiveMmaINS1_37MainloopSm90TmaGmmaWarpSpecializedFP8ILi5ENS5_IJNS4_1CILi2EEENSA_ILi1EEESC_EEENS1_32KernelTmaWarpSpecializedPingpongEEENS5_IJNSA_ILi64EEENSA_ILi256EEENSA_ILi128EEEEEENS_12float_e4m3_tENS5_IJlSC_lEEESK_SL_NS4_8TiledMMAINS4_8MMA_AtomIJNS4_4SM904GMMA31MMA_64x256x32_F32E4M3E4M3_SS_TNILNSP_7ScaleInE1ELSR_1EEEEEENS4_6LayoutINS5_IJSC_SC_SC_EEENS5_IJNSA_ILi0EEESW_SW_EEEEENS5_IJNS4_10UnderscoreESZ_SZ_EEEEENS4_13SM90_TMA_LOADENS4_14ComposedLayoutINS4_7SwizzleILi3ELi4ELi3EEENS4_18smem_ptr_flag_bitsILi8EEENSU_INS5_IJNSA_ILi8EEESI_EEENS5_IJSI_SC_EEEEEEEvNS4_8identityENS4_23SM90_TMA_LOAD_MULTICASTES1C_vS1D_EENS_8epilogue10collective6detail29Sm90TmaWarpSpecializedAdapterINS1H_15DefaultEpilogueISK_SL_SL_NS1G_6thread17LinearCombinationISK_Li1EffLNS1L_9ScaleType4KindE0ELNS_15FloatRoundStyleE2ESK_EENS1_15EpilogueDefaultEEEEEvvEEEEvNT_6ParamsE)
        /*10b4*/ 	.short	0x0210
        /*10b6*/ 	.short	0x0470


	//----- nvinfo : EIATTR_SW_WAR
	.align		4
.L_38:
        /*10b8*/ 	.byte	0x04, 0x36
        /*10ba*/ 	.short	(.L_40 - .L_39)
.L_39:
        /*10bc*/ 	.word	0x00000008
.L_40:


//--------------------- .nv.callgraph             --------------------------
	.section	.nv.callgraph,"",@"SHT_CUDA_CALLGRAPH"
	.align	4
	.sectionentsize	8
	.align		4
        /*0000*/ 	.word	0x00000000
	.align		4
        /*0004*/ 	.word	0xffffffff
	.align		4
        /*0008*/ 	.word	0x00000000
	.align		4
        /*000c*/ 	.word	0xfffffffe
	.align		4
        /*0010*/ 	.word	0x00000000
	.align		4
        /*0014*/ 	.word	0xfffffffd
	.align		4
        /*0018*/ 	.word	0x00000000
	.align		4
        /*001c*/ 	.word	0xfffffffc


//--------------------- .nv.constant4             --------------------------
	.section	.nv.constant4,"a",@progbits
	.align	8
	.align		8
.nv.constant4:
        /*0000*/ 	.dword	_ZN39_INTERNAL_fe2635f1_4_k_cu_204fefd7_40624cuda3std3__45__cpo5beginE
	.align		8
        /*0008*/ 	.dword	_ZN39_INTERNAL_fe2635f1_4_k_cu_204fefd7_40624cuda3std3__45__cpo3endE
	.align		8
        /*0010*/ 	.dword	_ZN39_INTERNAL_fe2635f1_4_k_cu_204fefd7_40624cuda3std3__45__cpo6cbeginE
	.align		8
        /*0018*/ 	.dword	_ZN39_INTERNAL_fe2635f1_4_k_cu_204fefd7_40624cuda3std3__45__cpo4cendE
	.align		8
        /*0020*/ 	.dword	_ZN39_INTERNAL_fe2635f1_4_k_cu_204fefd7_40624cuda3std3__441_GLOBAL__N__fe2635f1_4_k_cu_204fefd7_40626ignoreE
	.align		8
        /*0028*/ 	.dword	_ZN39_INTERNAL_fe2635f1_4_k_cu_204fefd7_40624cuda3std3__419piecewise_constructE
	.align		8
        /*0030*/ 	.dword	_ZN39_INTERNAL_fe2635f1_4_k_cu_204fefd7_40624cuda3std3__48in_placeE
	.align		8
        /*0038*/ 	.dword	_ZN39_INTERNAL_fe2635f1_4_k_cu_204fefd7_40624cuda3std6ranges3__45__cpo4swapE
	.align		8
        /*0040*/ 	.dword	_ZN39_INTERNAL_fe2635f1_4_k_cu_204fefd7_40624cuda3std6ranges3__45__cpo9iter_moveE
	.align		8
        /*0048*/ 	.dword	_ZN39_INTERNAL_fe2635f1_4_k_cu_204fefd7_40624cute7productE
	.align		8
        /*0050*/ 	.dword	_ZN39_INTERNAL_fe2635f1_4_k_cu_204fefd7_40624cute1_E


//--------------------- .text._ZN7cutlass13device_kernelINS_4gemm6kernel13GemmUniversalIN4cute5tupleIJiiiiEEENS1_10collective13CollectiveMmaINS1_37MainloopSm90TmaGmmaWarpSpecializedFP8ILi5ENS5_IJNS4_1CILi2EEENSA_ILi1EEESC_EEENS1_32KernelTmaWarpSpecializedPingpongEEENS5_IJNSA_ILi64EEENSA_ILi256EEENSA_ILi128EEEEEENS_12float_e4m3_tENS5_IJlSC_lEEESK_SL_NS4_8TiledMMAINS4_8MMA_AtomIJNS4_4SM904GMMA31MMA_64x256x32_F32E4M3E4M3_SS_TNILNSP_7ScaleInE1ELSR_1EEEEEENS4_6LayoutINS5_IJSC_SC_SC_EEENS5_IJNSA_ILi0EEESW_SW_EEEEENS5_IJNS4_10UnderscoreESZ_SZ_EEEEENS4_13SM90_TMA_LOADENS4_14ComposedLayoutINS4_7SwizzleILi3ELi4ELi3EEENS4_18smem_ptr_flag_bitsILi8EEENSU_INS5_IJNSA_ILi8EEESI_EEENS5_IJSI_SC_EEEEEEEvNS4_8identityENS4_23SM90_TMA_LOAD_MULTICASTES1C_vS1D_EENS_8epilogue10collective6detail29Sm90TmaWarpSpecializedAdapterINS1H_15DefaultEpilogueISK_SL_SL_NS1G_6thread17LinearCombinationISK_Li1EffLNS1L_9ScaleType4KindE0ELNS_15FloatRoundStyleE2ESK_EENS1_15EpilogueDefaultEEEEEvvEEEEvNT_6ParamsE --------------------------
	.section	.text._ZN7cutlass13device_kernelINS_4gemm6kernel13GemmUniversalIN4cute5tupleIJiiiiEEENS1_10collective13CollectiveMmaINS1_37MainloopSm90TmaGmmaWarpSpecializedFP8ILi5ENS5_IJNS4_1CILi2EEENSA_ILi1EEESC_EEENS1_32KernelTmaWarpSpecializedPingpongEEENS5_IJNSA_ILi64EEENSA_ILi256EEENSA_ILi128EEEEEENS_12float_e4m3_tENS5_IJlSC_lEEESK_SL_NS4_8TiledMMAINS4_8MMA_AtomIJNS4_4SM904GMMA31MMA_64x256x32_F32E4M3E4M3_SS_TNILNSP_7ScaleInE1ELSR_1EEEEEENS4_6LayoutINS5_IJSC_SC_SC_EEENS5_IJNSA_ILi0EEESW_SW_EEEEENS5_IJNS4_10UnderscoreESZ_SZ_EEEEENS4_13SM90_TMA_LOADENS4_14ComposedLayoutINS4_7SwizzleILi3ELi4ELi3EEENS4_18smem_ptr_flag_bitsILi8EEENSU_INS5_IJNSA_ILi8EEESI_EEENS5_IJSI_SC_EEEEEEEvNS4_8identityENS4_23SM90_TMA_LOAD_MULTICASTES1C_vS1D_EENS_8epilogue10collective6detail29Sm90TmaWarpSpecializedAdapterINS1H_15DefaultEpilogueISK_SL_SL_NS1G_6thread17LinearCombinationISK_Li1EffLNS1L_9ScaleType4KindE0ELNS_15FloatRoundStyleE2ESK_EENS1_15EpilogueDefaultEEEEEvvEEEEvNT_6ParamsE,"ax",@progbits
	.align	128
.text._ZN7cutlass13device_kernelINS_4gemm6kernel13GemmUniversalIN4cute5tupleIJiiiiEEENS1_10collective13CollectiveMmaINS1_37MainloopSm90TmaGmmaWarpSpecializedFP8ILi5ENS5_IJNS4_1CILi2EEENSA_ILi1EEESC_EEENS1_32KernelTmaWarpSpecializedPingpongEEENS5_IJNSA_ILi64EEENSA_ILi256EEENSA_ILi128EEEEEENS_12float_e4m3_tENS5_IJlSC_lEEESK_SL_NS4_8TiledMMAINS4_8MMA_AtomIJNS4_4SM904GMMA31MMA_64x256x32_F32E4M3E4M3_SS_TNILNSP_7ScaleInE1ELSR_1EEEEEENS4_6LayoutINS5_IJSC_SC_SC_EEENS5_IJNSA_ILi0EEESW_SW_EEEEENS5_IJNS4_10UnderscoreESZ_SZ_EEEEENS4_13SM90_TMA_LOADENS4_14ComposedLayoutINS4_7SwizzleILi3ELi4ELi3EEENS4_18smem_ptr_flag_bitsILi8EEENSU_INS5_IJNSA_ILi8EEESI_EEENS5_IJSI_SC_EEEEEEEvNS4_8identityENS4_23SM90_TMA_LOAD_MULTICASTES1C_vS1D_EENS_8epilogue10collective6detail29Sm90TmaWarpSpecializedAdapterINS1H_15DefaultEpilogueISK_SL_SL_NS1G_6thread17LinearCombinationISK_Li1EffLNS1L_9ScaleType4KindE0ELNS_15FloatRoundStyleE2ESK_EENS1_15EpilogueDefaultEEEEEvvEEEEvNT_6ParamsE:
        .type           _ZN7cutlass13device_kernelINS_4gemm6kernel13GemmUniversalIN4cute5tupleIJiiiiEEENS1_10collective13CollectiveMmaINS1_37MainloopSm90TmaGmmaWarpSpecializedFP8ILi5ENS5_IJNS4_1CILi2EEENSA_ILi1EEESC_EEENS1_32KernelTmaWarpSpecializedPingpongEEENS5_IJNSA_ILi64EEENSA_ILi256EEENSA_ILi128EEEEEENS_12float_e4m3_tENS5_IJlSC_lEEESK_SL_NS4_8TiledMMAINS4_8MMA_AtomIJNS4_4SM904GMMA31MMA_64x256x32_F32E4M3E4M3_SS_TNILNSP_7ScaleInE1ELSR_1EEEEEENS4_6LayoutINS5_IJSC_SC_SC_EEENS5_IJNSA_ILi0EEESW_SW_EEEEENS5_IJNS4_10UnderscoreESZ_SZ_EEEEENS4_13SM90_TMA_LOADENS4_14ComposedLayoutINS4_7SwizzleILi3ELi4ELi3EEENS4_18smem_ptr_flag_bitsILi8EEENSU_INS5_IJNSA_ILi8EEESI_EEENS5_IJSI_SC_EEEEEEEvNS4_8identityENS4_23SM90_TMA_LOAD_MULTICASTES1C_vS1D_EENS_8epilogue10collective6detail29Sm90TmaWarpSpecializedAdapterINS1H_15DefaultEpilogueISK_SL_SL_NS1G_6thread17LinearCombinationISK_Li1EffLNS1L_9ScaleType4KindE0ELNS_15FloatRoundStyleE2ESK_EENS1_15EpilogueDefaultEEEEEvvEEEEvNT_6ParamsE,@function
        .size           _ZN7cutlass13device_kernelINS_4gemm6kernel13GemmUniversalIN4cute5tupleIJiiiiEEENS1_10collective13CollectiveMmaINS1_37MainloopSm90TmaGmmaWarpSpecializedFP8ILi5ENS5_IJNS4_1CILi2EEENSA_ILi1EEESC_EEENS1_32KernelTmaWarpSpecializedPingpongEEENS5_IJNSA_ILi64EEENSA_ILi256EEENSA_ILi128EEEEEENS_12float_e4m3_tENS5_IJlSC_lEEESK_SL_NS4_8TiledMMAINS4_8MMA_AtomIJNS4_4SM904GMMA31MMA_64x256x32_F32E4M3E4M3_SS_TNILNSP_7ScaleInE1ELSR_1EEEEEENS4_6LayoutINS5_IJSC_SC_SC_EEENS5_IJNSA_ILi0EEESW_SW_EEEEENS5_IJNS4_10UnderscoreESZ_SZ_EEEEENS4_13SM90_TMA_LOADENS4_14ComposedLayoutINS4_7SwizzleILi3ELi4ELi3EEENS4_18smem_ptr_flag_bitsILi8EEENSU_INS5_IJNSA_ILi8EEESI_EEENS5_IJSI_SC_EEEEEEEvNS4_8identityENS4_23SM90_TMA_LOAD_MULTICASTES1C_vS1D_EENS_8epilogue10collective6detail29Sm90TmaWarpSpecializedAdapterINS1H_15DefaultEpilogueISK_SL_SL_NS1G_6thread17LinearCombinationISK_Li1EffLNS1L_9ScaleType4KindE0ELNS_15FloatRoundStyleE2ESK_EENS1_15EpilogueDefaultEEEEEvvEEEEvNT_6ParamsE,(.L_x_338 - _ZN7cutlass13device_kernelINS_4gemm6kernel13GemmUniversalIN4cute5tupleIJiiiiEEENS1_10collective13CollectiveMmaINS1_37MainloopSm90TmaGmmaWarpSpecializedFP8ILi5ENS5_IJNS4_1CILi2EEENSA_ILi1EEESC_EEENS1_32KernelTmaWarpSpecializedPingpongEEENS5_IJNSA_ILi64EEENSA_ILi256EEENSA_ILi128EEEEEENS_12float_e4m3_tENS5_IJlSC_lEEESK_SL_NS4_8TiledMMAINS4_8MMA_AtomIJNS4_4SM904GMMA31MMA_64x256x32_F32E4M3E4M3_SS_TNILNSP_7ScaleInE1ELSR_1EEEEEENS4_6LayoutINS5_IJSC_SC_SC_EEENS5_IJNSA_ILi0EEESW_SW_EEEEENS5_IJNS4_10UnderscoreESZ_SZ_EEEEENS4_13SM90_TMA_LOADENS4_14ComposedLayoutINS4_7SwizzleILi3ELi4ELi3EEENS4_18smem_ptr_flag_bitsILi8EEENSU_INS5_IJNSA_ILi8EEESI_EEENS5_IJSI_SC_EEEEEEEvNS4_8identityENS4_23SM90_TMA_LOAD_MULTICASTES1C_vS1D_EENS_8epilogue10collective6detail29Sm90TmaWarpSpecializedAdapterINS1H_15DefaultEpilogueISK_SL_SL_NS1G_6thread17LinearCombinationISK_Li1EffLNS1L_9ScaleType4KindE0ELNS_15FloatRoundStyleE2ESK_EENS1_15EpilogueDefaultEEEEEvvEEEEvNT_6ParamsE)
        .other          _ZN7cutlass13device_kernelINS_4gemm6kernel13GemmUniversalIN4cute5tupleIJiiiiEEENS1_10collective13CollectiveMmaINS1_37MainloopSm90TmaGmmaWarpSpecializedFP8ILi5ENS5_IJNS4_1CILi2EEENSA_ILi1EEESC_EEENS1_32KernelTmaWarpSpecializedPingpongEEENS5_IJNSA_ILi64EEENSA_ILi256EEENSA_ILi128EEEEEENS_12float_e4m3_tENS5_IJlSC_lEEESK_SL_NS4_8TiledMMAINS4_8MMA_AtomIJNS4_4SM904GMMA31MMA_64x256x32_F32E4M3E4M3_SS_TNILNSP_7ScaleInE1ELSR_1EEEEEENS4_6LayoutINS5_IJSC_SC_SC_EEENS5_IJNSA_ILi0EEESW_SW_EEEEENS5_IJNS4_10UnderscoreESZ_SZ_EEEEENS4_13SM90_TMA_LOADENS4_14ComposedLayoutINS4_7SwizzleILi3ELi4ELi3EEENS4_18smem_ptr_flag_bitsILi8EEENSU_INS5_IJNSA_ILi8EEESI_EEENS5_IJSI_SC_EEEEEEEvNS4_8identityENS4_23SM90_TMA_LOAD_MULTICASTES1C_vS1D_EENS_8epilogue10collective6detail29Sm90TmaWarpSpecializedAdapterINS1H_15DefaultEpilogueISK_SL_SL_NS1G_6thread17LinearCombinationISK_Li1EffLNS1L_9ScaleType4KindE0ELNS_15FloatRoundStyleE2ESK_EENS1_15EpilogueDefaultEEEEEvvEEEEvNT_6ParamsE,@"STO_CUDA_ENTRY STV_DEFAULT"
_ZN7cutlass13device_kernelINS_4gemm6kernel13GemmUniversalIN4cute5tupleIJiiiiEEENS1_10collective13CollectiveMmaINS1_37MainloopSm90TmaGmmaWarpSpecializedFP8ILi5ENS5_IJNS4_1CILi2EEENSA_ILi1EEESC_EEENS1_32KernelTmaWarpSpecializedPingpongEEENS5_IJNSA_ILi64EEENSA_ILi256EEENSA_ILi128EEEEEENS_12float_e4m3_tENS5_IJlSC_lEEESK_SL_NS4_8TiledMMAINS4_8MMA_AtomIJNS4_4SM904GMMA31MMA_64x256x32_F32E4M3E4M3_SS_TNILNSP_7ScaleInE1ELSR_1EEEEEENS4_6LayoutINS5_IJSC_SC_SC_EEENS5_IJNSA_ILi0EEESW_SW_EEEEENS5_IJNS4_10UnderscoreESZ_SZ_EEEEENS4_13SM90_TMA_LOADENS4_14ComposedLayoutINS4_7SwizzleILi3ELi4ELi3EEENS4_18smem_ptr_flag_bitsILi8EEENSU_INS5_IJNSA_ILi8EEESI_EEENS5_IJSI_SC_EEEEEEEvNS4_8identityENS4_23SM90_TMA_LOAD_MULTICASTES1C_vS1D_EENS_8epilogue10collective6detail29Sm90TmaWarpSpecializedAdapterINS1H_15DefaultEpilogueISK_SL_SL_NS1G_6thread17LinearCombinationISK_Li1EffLNS1L_9ScaleType4KindE0ELNS_15FloatRoundStyleE2ESK_EENS1_15EpilogueDefaultEEEEEvvEEEEvNT_6ParamsE:
[----:B------:R-:W0:Y:S02]  /*0000*/  LDC R1, c[0x0][0x28] ;  /* 0x00000a00ff017b82 */ /* 0x000e240000000800 */
[----:B0-----:R-:W-:Y:S01]  /*0010*/  VIADD R1, R1, 0xfffffef0 ;  /* 0xfffffef001017836 */ /* 0x001fe20000000000 */
[----:B------:R-:W0:Y:S01]  /*0020*/  S2R R3, SR_TID.X ;  /* 0x0000000000037919 */ /* 0x000e220000002100 */
[----:B------:R-:W-:Y:S01]  /*0030*/  ELECT P0, URZ, PT ;  /* 0x00000000003f782f */ /* 0x000fe20003800000 */
[----:B------:R-:W-:Y:S01]  /*0040*/  BSSY B0, `(.L_x_0) ;  /* 0x0000014000007945 */ /* 0x000fe20003800000 */
[--C-:B0-----:R-:W-:Y:S02]  /*0050*/  SHF.R.U32.HI R0, RZ, 0x5, R3.reuse ;  /* 0x00000005ff007819 */ /* 0x101fe40000011603 */
[----:B------:R-:W-:-:S03]  /*0060*/  SHF.R.U32.HI R5, RZ, 0x7, R3 ;  /* 0x00000007ff057819 */ /* 0x000fc60000011603 */
[----:B------:R-:W0:Y:S02]  /*0070*/  SHFL.IDX PT, R2, R0, RZ, 0x1f ;  /* 0x00001fff00027589 */ /* 0x000e2400000e0000 */
[----:B0-----:R-:W-:Y:S02]  /*0080*/  R2UR UR6, R2 ;  /* 0x00000000020672ca */ /* 0x001fe400000e0000 */
[----:B------:R0:W1:Y:S11]  /*0090*/  SHFL.IDX PT, R2, R5, RZ, 0x1f ;  /* 0x00001fff05027589 */ /* 0x00007600000e0000 */
[----:B------:R-:W-:-:S02]  /*00a0*/  USHF.R.S32.HI UR4, URZ, 0x1f, UR6 ;  /* 0x0000001f3f047899 */ /* 0x000fc40008011406 */
[----:B------:R-:W-:Y:S02]  /*00b0*/  ISETP.NE.OR P0, PT, RZ, UR6, !P0 ;  /* 0x00000006ff007c0c */ /* 0x000fe4000c705670 */
[----:B------:R-:W-:-:S04]  /*00c0*/  ULEA.HI UR4, UR4, UR6, URZ, 0x2 ;  /* 0x0000000604047291 */ /* 0x000fc8000f8f103f */
[----:B------:R-:W-:-:S04]  /*00d0*/  ULOP3.LUT UR4, UR4, 0xfffffffc, URZ, 0xc0, !UPT ;  /* 0xfffffffc04047892 */ /* 0x000fc8000f8ec03f */
[----:B------:R-:W-:-:S03]  /*00e0*/  UIADD3 UR6, UR6, -UR4, URZ ;  /* 0x8000000406067290 */ /* 0x000fc6000fffe03f */
[----:B01----:R-:W-:Y:S09]  /*00f0*/  @P0 BRA `(.L_x_1) ;  /* 0x0000000000200947 */ /* 0x003ff20003800000 */
[----:B------:R-:W-:Y:S02]  /*0100*/  ULDC.64 UR4, c[0x0][0x198] ;  /* 0x0000660000047ab9 */ /* 0x000fe40000000a00 */
[----:B------:R-:W-:Y:S02]  /*0110*/  UIADD3 UR8, UP0, UR4, 0xf0, URZ ;  /* 0x000000f004087890 */ /* 0x000fe4000ff1e03f */
[----:B------:R-:W-:Y:S02]  /*0120*/  UIADD3 UR4, UP1, UR4, 0x1f0, URZ ;  /* 0x000001f004047890 */ /* 0x000fe4000ff3e03f */
[----:B------:R-:W-:Y:S02]  /*0130*/  UIADD3.X UR9, URZ, UR5, URZ, UP0, !UPT ;  /* 0x000000053f097290 */ /* 0x000fe400087fe43f */
[----:B------:R-:W-:-:S07]  /*0140*/  UIADD3.X UR5, URZ, UR5, URZ, UP1, !UPT ;  /* 0x000000053f057290 */ /* 0x000fce0008ffe43f */
[----:B------:R0:W-:Y:S02]  /*0150*/  UTMACCTL.PF [UR8] ;  /* 0x00000000080079b9 */ /* 0x0001e40008040000 */
[----:B------:R0:W-:Y:S02]  /*0160*/  UTMACCTL.PF [UR4] ;  /* 0x00000000040079b9 */ /* 0x0001e40008040000 */
[----:B0-----:R-:W-:Y:S01]  /*0170*/  NOP ;  /* 0x0000000000007918 */ /* 0x001fe20000000000 */
.L_x_1:
[----:B------:R-:W-:Y:S05]  /*0180*/  BSYNC B0 ;  /* 0x0000000000007941 */ /* 0x000fea0003800000 */
.L_x_0:
[----:B------:R-:W0:Y:S01]  /*0190*/  SHFL.IDX PT, R6, R0, RZ, 0x1f ;  /* 0x00001fff00067589 */ /* 0x000e2200000e0000 */
[----:B------:R-:W-:Y:S01]  /*01a0*/  R2UR UR13, R2 ;  /* 0x00000000020d72ca */ /* 0x000fe200000e0000 */
[----:B------:R-:W-:-:S04]  /*01b0*/  UISETP.NE.AND UP0, UPT, UR6, 0x3, UPT ;  /* 0x000000030600788c */ /* 0x000fc8000bf05270 */
[----:B------:R-:W-:-:S08]  /*01c0*/  UISETP.EQ.OR UP0, UPT, UR6, URZ, !UP0 ;  /* 0x0000003f0600728c */ /* 0x000fd0000c702670 */
[----:B------:R-:W-:Y:S02]  /*01d0*/  UIADD3 UR12, UR13, -0x1, URZ ;  /* 0xffffffff0d0c7890 */ /* 0x000fe4000fffe03f */
[----:B------:R-:W-:Y:S02]  /*01e0*/  UISETP.EQ.AND UP0, UPT, UR13, URZ, UP0 ;  /* 0x0000003f0d00728c */ /* 0x000fe40008702270 */
[----:B------:R-:W-:Y:S02]  /*01f0*/  UISETP.GE.U32.AND UP1, UPT, UR12, 0x2, UPT ;  /* 0x000000020c00788c */ /* 0x000fe4000bf26070 */
[----:B------:R-:W-:Y:S01]  /*0200*/  USEL UR15, URZ, 0x1, !UP0 ;  /* 0x000000013f0f7887 */ /* 0x000fe2000c000000 */
[----:B0-----:R-:W-:-:S03]  /*0210*/  ISETP.NE.AND P0, PT, R6, RZ, PT ;  /* 0x000000ff0600720c */ /* 0x001fc60003f05270 */
[----:B------:R-:W-:-:S10]  /*0220*/  USEL UR15, UR15, 0x2, UP1 ;  /* 0x000000020f0f7887 */ /* 0x000fd40008800000 */
[----:B------:R-:W-:Y:S05]  /*0230*/  @P0 BRA `(.L_x_2) ;  /* 0x0000000000600947 */ /* 0x000fea0003800000 */
[----:B------:R-:W0:Y:S01]  /*0240*/  S2UR UR7, SR_CgaCtaId ;  /* 0x00000000000779c3 */ /* 0x000e220000008800 */
[----:B------:R-:W-:Y:S01]  /*0250*/  UMOV UR4, 0x400 ;  /* 0x0000040000047882 */ /* 0x000fe20000000000 */
[----:B------:R-:W-:Y:S01]  /*0260*/  UMOV UR5, 0x1 ;  /* 0x0000000100057882 */ /* 0x000fe20000000000 */
[----:B------:R-:W-:Y:S01]  /*0270*/  UMOV UR8, 0x2 ;  /* 0x0000000200087882 */ /* 0x000fe20000000000 */
[----:B------:R-:W-:Y:S01]  /*0280*/  ELECT P0, URZ, PT ;  /* 0x00000000003f782f */ /* 0x000fe20003800000 */
[----:B------:R-:W-:-:S04]  /*0290*/  UIADD3 UR8, -UR8, 0x100000, URZ ;  /* 0x0010000008087890 */ /* 0x000fc8000fffe13f */
[----:B------:R-:W-:Y:S02]  /*02a0*/  USHF.L.U32 UR9, UR8, 0xb, URZ ;  /* 0x0000000b08097899 */ /* 0x000fe4000800063f */
[----:B------:R-:W-:Y:S02]  /*02b0*/  USHF.L.U32 UR8, UR8, 0x1, URZ ;  /* 0x0000000108087899 */ /* 0x000fe4000800063f */
[----:B0-----:R-:W-:Y:S02]  /*02c0*/  ULEA UR7, UR7, UR4, 0x18 ;  /* 0x0000000407077291 */ /* 0x001fe4000f8ec03f */
[----:B------:R-:W-:-:S04]  /*02d0*/  UIADD3 UR4, -UR5, 0x100000, URZ ;  /* 0x0010000005047890 */ /* 0x000fc8000fffe13f */
[----:B------:R-:W-:Y:S02]  /*02e0*/  USHF.L.U32 UR5, UR4, 0xb, URZ ;  /* 0x0000000b04057899 */ /* 0x000fe4000800063f */
[----:B------:R-:W-:Y:S01]  /*02f0*/  USHF.L.U32 UR4, UR4, 0x1, URZ ;  /* 0x0000000104047899 */ /* 0x000fe2000800063f */
[----:B------:R-:W0:Y:S11]  /*0300*/  FENCE.VIEW.ASYNC.S ;  /* 0x00000000000073c6 */ /* 0x000e360000000000 */
[----:B0-----:R0:W1:Y:S01]  /*0310*/  SYNCS.EXCH.64 URZ, [UR7], UR4 ;  /* 0x00000004073f75b2 */ /* 0x0010620008000100 */
[----:B------:R0:W2:Y:S01]  /*0320*/  SYNCS.EXCH.64 URZ, [UR7+0x28], UR8 ;  /* 0x00002808073f75b2 */ /* 0x0000a20008000100 */
[----:B------:R0:W3:Y:S01]  /*0330*/  SYNCS.EXCH.64 URZ, [UR7+0x8], UR4 ;  /* 0x00000804073f75b2 */ /* 0x0000e20008000100 */
[----:B------:R0:W4:Y:S01]  /*0340*/  SYNCS.EXCH.64 URZ, [UR7+0x30], UR8 ;  /* 0x00003008073f75b2 */ /* 0x0001220008000100 */
[----:B------:R0:W0:Y:S01]  /*0350*/  SYNCS.EXCH.64 URZ, [UR7+0x10], UR4 ;  /* 0x00001004073f75b2 */ /* 0x0000220008000100 */
[----:B------:R0:W0:Y:S01]  /*0360*/  SYNCS.EXCH.64 URZ, [UR7+0x38], UR8 ;  /* 0x00003808073f75b2 */ /* 0x0000220008000100 */
[----:B------:R0:W0:Y:S01]  /*0370*/  SYNCS.EXCH.64 URZ, [UR7+0x18], UR4 ;  /* 0x00001804073f75b2 */ /* 0x0000220008000100 */
[----:B------:R0:W0:Y:S01]  /*0380*/  SYNCS.EXCH.64 URZ, [UR7+0x40], UR8 ;  /* 0x00004008073f75b2 */ /* 0x0000220008000100 */
[----:B------:R0:W0:Y:S01]  /*0390*/  SYNCS.EXCH.64 URZ, [UR7+0x20], UR4 ;  /* 0x00002004073f75b2 */ /* 0x0000220008000100 */
[----:B------:R0:W0:Y:S01]  /*03a0*/  SYNCS.EXCH.64 URZ, [UR7+0x48], UR8 ;  /* 0x00004808073f75b2 */ /* 0x0000220008000100 */
[----:B------:R-:W-:Y:S01]  /*03b0*/  NOP ;  /* 0x0000000000007918 */ /* 0x000fe20000000000 */
.L_x_2:
[----:B------:R-:W-:Y:S01]  /*03c0*/  SHF.R.S32.HI R2, RZ, 0x1f, R3 ;  /* 0x0000001fff027819 */ /* 0x000fe20000011403 */
[----:B------:R-:W5:Y:S01]  /*03d0*/  SHFL.IDX PT, R7, R0, RZ, 0x1f ;  /* 0x00001fff00077589 */ /* 0x000f6200000e0000 */
[----:B------:R-:W1:Y:S01]  /*03e0*/  S2UR UR14, SR_CTAID.X ;  /* 0x00000000000e79c3 */ /* 0x000e620000002500 */
[----:B------:R-:W-:Y:S02]  /*03f0*/  ELECT P0, URZ, PT ;  /* 0x00000000003f782f */ /* 0x000fe40003800000 */
[----:B------:R-:W-:Y:S01]  /*0400*/  LEA.HI R2, R2, R3, RZ, 0x7 ;  /* 0x0000000302027211 */ /* 0x000fe200078f38ff */
[----:B------:R1:W2:Y:S01]  /*0410*/  SHFL.IDX PT, R10, R0, RZ, 0x1f ;  /* 0x00001fff000a7589 */ /* 0x0002a200000e0000 */
[----:B------:R-:W-:Y:S01]  /*0420*/  SHF.R.S32.HI R9, RZ, 0x1f, R6 ;  /* 0x0000001fff097819 */ /* 0x000fe20000011406 */
[----:B0-----:R-:W-:Y:S01]  /*0430*/  ULDC UR4, c[0x0][0x150] ;  /* 0x0000540000047ab9 */ /* 0x001fe20000000800 */
[----:B------:R-:W-:Y:S02]  /*0440*/  LOP3.LUT R2, R2, 0xffffff80, RZ, 0xc0, !PT ;  /* 0xffffff8002027812 */ /* 0x000fe400078ec0ff */
[----:B------:R-:W-:-:S02]  /*0450*/  ELECT P1, URZ, PT ;  /* 0x00000000003f782f */ /* 0x000fc40003820000 */
[----:B------:R-:W-:Y:S01]  /*0460*/  LEA.HI R9, R9, R6, RZ, 0x2 ;  /* 0x0000000609097211 */ /* 0x000fe200078f10ff */
[----:B------:R-:W0:Y:S01]  /*0470*/  LDC R12, c[0x0][0x144] ;  /* 0x00005100ff0c7b82 */ /* 0x000e220000000800 */
[----:B------:R-:W-:Y:S01]  /*0480*/  UMOV UR9, 0x80 ;  /* 0x0000008000097882 */ /* 0x000fe20000000000 */
[----:B------:R-:W-:Y:S01]  /*0490*/  IMAD.IADD R2, R3, 0x1, -R2 ;  /* 0x0000000103027824 */ /* 0x000fe200078e0a02 */
[----:B------:R-:W-:Y:S01]  /*04a0*/  LOP3.LUT R9, R9, 0x3ffffffc, RZ, 0xc0, !PT ;  /* 0x3ffffffc09097812 */ /* 0x000fe200078ec0ff */
[----:B------:R-:W-:Y:S01]  /*04b0*/  NOP ;  /* 0x0000000000007918 */ /* 0x000fe20000000000 */
[----:B------:R-:W-:Y:S01]  /*04c0*/  NOP ;  /* 0x0000000000007918 */ /* 0x000fe20000000000 */
[----:B------:R-:W-:Y:S02]  /*04d0*/  ISETP.NE.AND P3, PT, RZ, UR13, PT ;  /* 0x0000000dff007c0c */ /* 0x000fe4000bf65270 */
[----:B------:R-:W-:Y:S01]  /*04e0*/  SHF.R.S32.HI R13, RZ, 0x1f, R2 ;  /* 0x0000001fff0d7819 */ /* 0x000fe20000011402 */
[----:B------:R-:W-:-:S02]  /*04f0*/  IMAD.IADD R9, R6, 0x1, -R9 ;  /* 0x0000000106097824 */ /* 0x000fc400078e0a09 */
[----:B------:R-:W3:Y:S01]  /*0500*/  SHFL.IDX PT, R6, R5, RZ, 0x1f ;  /* 0x00001fff05067589 */ /* 0x000ee200000e0000 */
[----:B------:R-:W-:Y:S02]  /*0510*/  LEA.HI R4, R13, R2, RZ, 0x3 ;  /* 0x000000020d047211 */ /* 0x000fe400078f18ff */
[----:B-----5:R-:W-:Y:S02]  /*0520*/  ISETP.NE.OR P0, PT, R7, RZ, !P0 ;  /* 0x000000ff0700720c */ /* 0x020fe40004705670 */
[--C-:B------:R-:W-:Y:S02]  /*0530*/  SHF.R.S32.HI R7, RZ, 0x3, R4.reuse ;  /* 0x00000003ff077819 */ /* 0x100fe40000011404 */
[----:B------:R-:W-:Y:S02]  /*0540*/  SHF.R.S32.HI R8, RZ, 0x1f, R4 ;  /* 0x0000001fff087819 */ /* 0x000fe40000011404 */
[----:B------:R-:W5:Y:S01]  /*0550*/  S2R R4, SR_CTAID.Y ;  /* 0x0000000000047919 */ /* 0x000f620000002600 */
[----:B-1----:R-:W-:-:S02]  /*0560*/  I2FP.F32.U32 R0, UR14 ;  /* 0x0000000e00007c45 */ /* 0x002fc40008201000 */
[----:B------:R-:W-:Y:S02]  /*0570*/  LEA.HI R8, R8, R7, RZ, 0x2 ;  /* 0x0000000708087211 */ /* 0x000fe400078f10ff */
[----:B--2---:R-:W-:Y:S01]  /*0580*/  ISETP.NE.OR P1, PT, R10, RZ, !P1 ;  /* 0x000000ff0a00720c */ /* 0x004fe20004f25670 */
[----:B------:R-:W-:Y:S01]  /*0590*/  FMUL R11, R0, UR4 ;  /* 0x00000004000b7c20 */ /* 0x000fe20008400000 */
[----:B------:R-:W-:Y:S01]  /*05a0*/  LOP3.LUT R8, R8, 0xfffffffc, RZ, 0xc0, !PT ;  /* 0xfffffffc08087812 */ /* 0x000fe200078ec0ff */
[----:B------:R-:W-:Y:S01]  /*05b0*/  VOTEU.ALL UP0, P0 ;  /* 0x00000000003f7886 */ /* 0x000fe20000000000 */
[----:B------:R-:W-:-:S03]  /*05c0*/  ULDC UR4, c[0x0][0x154] ;  /* 0x0000550000047ab9 */ /* 0x000fc60000000800 */
[----:B------:R-:W1:Y:S01]  /*05d0*/  F2I.U32.TRUNC.NTZ R11, R11 ;  /* 0x0000000b000b7305 */ /* 0x000e62000020f000 */
[----:B------:R-:W-:Y:S01]  /*05e0*/  IMAD.IADD R8, R7, 0x1, -R8 ;  /* 0x0000000107087824 */ /* 0x000fe200078e0a08 */
[----:B------:R-:W2:Y:S01]  /*05f0*/  @!UP0 S2UR UR8, SR_CgaCtaId ;  /* 0x00000000000889c3 */ /* 0x000ea20000008800 */
[----:B------:R-:W-:Y:S01]  /*0600*/  @!UP0 UMOV UR7, 0x400 ;  /* 0x0000040000078882 */ /* 0x000fe20000000000 */
[----:B---3--:R-:W-:Y:S01]  /*0610*/  R2UR UR18, R6 ;  /* 0x00000000061272ca */ /* 0x008fe200000e0000 */
[----:B------:R-:W-:Y:S01]  /*0620*/  IMAD R8, R9, 0x4, R8 ;  /* 0x0000000409087824 */ /* 0x000fe200078e0208 */
[----:B------:R-:W-:Y:S01]  /*0630*/  VOTEU.ALL UP1, P1 ;  /* 0x00000000003f7886 */ /* 0x000fe20000820000 */
[----:B------:R-:W-:Y:S01]  /*0640*/  VOTEU.ALL UP2, P1 ;  /* 0x00000000003f7886 */ /* 0x000fe20000840000 */
[----:B------:R-:W-:Y:S01]  /*0650*/  VOTEU.ALL UP3, P1 ;  /* 0x00000000003f7886 */ /* 0x000fe20000860000 */
[C---:B------:R-:W-:Y:S01]  /*0660*/  IMAD.SHL.U32 R7, R8.reuse, 0x4, RZ ;  /* 0x0000000408077824 */ /* 0x040fe200078e00ff */
[----:B------:R-:W-:Y:S01]  /*0670*/  LEA.HI R0, R8, R8, RZ, 0x1 ;  /* 0x0000000808007211 */ /* 0x000fe200078f08ff */
[----:B------:R-:W3:Y:S01]  /*0680*/  @!UP1 S2UR UR11, SR_CgaCtaId ;  /* 0x00000000000b99c3 */ /* 0x000ee20000008800 */
[----:B------:R-:W-:Y:S01]  /*0690*/  @!UP1 UMOV UR10, 0x400 ;  /* 0x00000400000a9882 */ /* 0x000fe20000000000 */
[----:B------:R-:W-:Y:S01]  /*06a0*/  VOTEU.ALL UP4, P1 ;  /* 0x00000000003f7886 */ /* 0x000fe20000880000 */
[----:B------:R-:W-:Y:S01]  /*06b0*/  LOP3.LUT R9, R0, 0xfffffffe, RZ, 0xc0, !PT ;  /* 0xfffffffe00097812 */ /* 0x000fe200078ec0ff */
[----:B-1----:R-:W-:Y:S01]  /*06c0*/  IMAD.MOV R15, RZ, RZ, -R11 ;  /* 0x000000ffff0f7224 */ /* 0x002fe200078e0a0b */
[----:B------:R-:W-:Y:S01]  /*06d0*/  LOP3.LUT R16, R8, 0xc, R7, 0x78, !PT ;  /* 0x0000000c08107812 */ /* 0x000fe200078e7807 */
[----:B------:R-:W-:-:S02]  /*06e0*/  VOTEU.ALL UP5, P1 ;  /* 0x00000000003f7886 */ /* 0x000fc400008a0000 */
[----:B0-----:R-:W-:Y:S01]  /*06f0*/  IMAD R14, R12, R15, UR14 ;  /* 0x0000000e0c0e7e24 */ /* 0x001fe2000f8e020f */
[----:B-----5:R-:W-:Y:S01]  /*0700*/  I2FP.F32.U32 R0, R4 ;  /* 0x0000000400007245 */ /* 0x020fe20000201000 */
[----:B------:R-:W0:Y:S01]  /*0710*/  LDC R15, c[0x0][0x148] ;  /* 0x00005200ff0f7b82 */ /* 0x000e220000000800 */
[----:B------:R-:W-:Y:S01]  /*0720*/  IMAD.IADD R9, R8, 0x1, -R9 ;  /* 0x0000000108097824 */ /* 0x000fe200078e0a09 */
[----:B------:R1:W-:Y:S02]  /*0730*/  STL [R1+0x78], R16 ;  /* 0x0000781001007387 */ /* 0x0003e40000100800 */
[----:B------:R-:W-:Y:S01]  /*0740*/  FMUL R0, R0, UR4 ;  /* 0x0000000400007c20 */ /* 0x000fe20008400000 */
[----:B------:R-:W-:Y:S01]  /*0750*/  UMOV UR4, 0x20 ;  /* 0x0000002000047882 */ /* 0x000fe20000000000 */
[----:B------:R-:W-:Y:S01]  /*0760*/  ISETP.NE.AND P2, PT, R9, R14, PT ;  /* 0x0000000e0900720c */ /* 0x000fe20003f45270 */
[----:B--2---:R-:W-:Y:S01]  /*0770*/  @!UP0 ULEA UR7, UR8, UR7, 0x18 ;  /* 0x0000000708078291 */ /* 0x004fe2000f8ec03f */
[----:B------:R-:W2:Y:S01]  /*0780*/  LDC R8, c[0x0][0x140] ;  /* 0x00005000ff087b82 */ /* 0x000ea20000000800 */
[----:B------:R-:W-:-:S04]  /*0790*/  @!UP0 UIADD3 UR4, -UR4, 0x100000, URZ ;  /* 0x0010000004048890 */ /* 0x000fc8000fffe13f */
[----:B------:R-:W-:Y:S02]  /*07a0*/  @!UP0 USHF.L.U32 UR5, UR4, 0xb, URZ ;  /* 0x0000000b04058899 */ /* 0x000fe4000800063f */
[----:B------:R-:W-:Y:S01]  /*07b0*/  @!UP0 USHF.L.U32 UR4, UR4, 0x1, URZ ;  /* 0x0000000104048899 */ /* 0x000fe2000800063f */
[----:B------:R-:W5:Y:S01]  /*07c0*/  F2I.U32.TRUNC.NTZ R0, R0 ;  /* 0x0000000000007305 */ /* 0x000f62000020f000 */
[----:B------:R-:W-:-:S04]  /*07d0*/  @!UP1 UIADD3 UR8, -UR9, 0x100000, URZ ;  /* 0x0010000009089890 */ /* 0x000fc8000fffe13f */
[----:B------:R-:W-:Y:S02]  /*07e0*/  @!UP1 USHF.L.U32 UR9, UR8, 0xb, URZ ;  /* 0x0000000b08099899 */ /* 0x000fe4000800063f */
[----:B------:R-:W-:Y:S01]  /*07f0*/  @!UP1 USHF.L.U32 UR8, UR8, 0x1, URZ ;  /* 0x0000000108089899 */ /* 0x000fe2000800063f */
[----:B------:R-:W-:Y:S01]  /*0800*/  VOTEU.ALL UP0, P0 ;  /* 0x00000000003f7886 */ /* 0x000fe20000000000 */
[----:B---3--:R-:W-:Y:S01]  /*0810*/  @!UP1 ULEA UR10, UR11, UR10, 0x18 ;  /* 0x0000000a0b0a9291 */ /* 0x008fe2000f8ec03f */
[----:B------:R-:W-:Y:S01]  /*0820*/  VOTEU.ALL UP1, P0 ;  /* 0x00000000003f7886 */ /* 0x000fe20000020000 */
[----:B------:R-:W-:-:S04]  /*0830*/  LOP3.LUT P0, RZ, R2, 0x7, RZ, 0xc0, !PT ;  /* 0x0000000702ff7812 */ /* 0x000fc8000780c0ff */
[C---:B------:R-:W-:Y:S01]  /*0840*/  ISETP.LT.U32.AND P0, PT, R16.reuse, 0x2, !P0 ;  /* 0x000000021000780c */ /* 0x040fe20004701070 */
[----:B------:R-:W3:Y:S02]  /*0850*/  FENCE.VIEW.ASYNC.S ;  /* 0x00000000000073c6 */ /* 0x000ee40000000000 */
[----:B---3--:R1:W3:Y:S01]  /*0860*/  @!UP0 SYNCS.EXCH.64 URZ, [UR7+0x80], UR4 ;  /* 0x00008004073f85b2 */ /* 0x0082e20008000100 */
[----:B-----5:R-:W-:Y:S01]  /*0870*/  IMAD.MOV R18, RZ, RZ, -R0 ;  /* 0x000000ffff127224 */ /* 0x020fe200078e0a00 */
[----:B------:R-:W-:-:S03]  /*0880*/  @P2 LEA.HI R0, R16, R16, RZ, 0x1 ;  /* 0x0000001010002211 */ /* 0x000fc600078f08ff */
[----:B0-----:R-:W-:Y:S01]  /*0890*/  IMAD R7, R15, R18, R4 ;  /* 0x000000120f077224 */ /* 0x001fe200078e0204 */
[----:B------:R-:W-:Y:S02]  /*08a0*/  @P2 SHF.R.S32.HI R0, RZ, 0x1, R0 ;  /* 0x00000001ff002819 */ /* 0x000fe40000011400 */
[----:B--2---:R-:W-:Y:S02]  /*08b0*/  ISETP.EQ.U32.AND P1, PT, R8, 0x1, PT ;  /* 0x000000010800780c */ /* 0x004fe40003f22070 */
[----:B------:R-:W-:Y:S01]  /*08c0*/  @P2 ISETP.NE.AND P4, PT, R0, R7, PT ;  /* 0x000000070000220c */ /* 0x000fe20003f85270 */
[----:B------:R-:W-:Y:S01]  /*08d0*/  IMAD.MOV.U32 R0, RZ, RZ, 0x1 ;  /* 0x00000001ff007424 */ /* 0x000fe200078e00ff */
[----:B------:R-:W-:Y:S02]  /*08e0*/  SEL R7, RZ, 0x1, !P0 ;  /* 0x00000001ff077807 */ /* 0x000fe40004000000 */
[----:B------:R-:W-:Y:S01]  /*08f0*/  @P2 SEL R0, RZ, 0x1, P4 ;  /* 0x00000001ff002807 */ /* 0x000fe20002000000 */
[----:B------:R1:W0:Y:S01]  /*0900*/  @!UP1 SYNCS.EXCH.64 URZ, [UR7+0x88], UR4 ;  /* 0x00008804073f95b2 */ /* 0x0002220008000100 */
[----:B------:R-:W-:-:S02]  /*0910*/  NOP ;  /* 0x0000000000007918 */ /* 0x000fc40000000000 */
[----:B------:R-:W-:-:S05]  /*0920*/  LOP3.LUT R0, R0, R7, RZ, 0xc0, !PT ;  /* 0x0000000700007212 */ /* 0x000fca00078ec0ff */
[----:B------:R1:W-:Y:S01]  /*0930*/  STL [R1+0x70], R0 ;  /* 0x0000700001007387 */ /* 0x0003e20000100800 */
[----:B------:R1:W2:Y:S01]  /*0940*/  @!UP2 SYNCS.EXCH.64 URZ, [UR10+0x60], UR8 ;  /* 0x000060080a3fa5b2 */ /* 0x0002a20008000100 */
[----:B------:R1:W0:Y:S01]  /*0950*/  @!UP3 SYNCS.EXCH.64 URZ, [UR10+0x68], UR8 ;  /* 0x000068080a3fb5b2 */ /* 0x0002220008000100 */
[----:B------:R1:W0:Y:S01]  /*0960*/  @!UP4 SYNCS.EXCH.64 URZ, [UR10+0x70], UR8 ;  /* 0x000070080a3fc5b2 */ /* 0x0002220008000100 */
[----:B------:R1:W0:Y:S01]  /*0970*/  @!UP5 SYNCS.EXCH.64 URZ, [UR10+0x78], UR8 ;  /* 0x000078080a3fd5b2 */ /* 0x0002220008000100 */
[----:B------:R-:W-:Y:S01]  /*0980*/  NOP ;  /* 0x0000000000007918 */ /* 0x000fe20000000000 */
[----:B---3--:R-:W-:Y:S05]  /*0990*/  @!P1 BRA `(.L_x_3) ;  /* 0x0000000000089947 */ /* 0x008fea0003800000 */
[----:B0-2-4-:R-:W-:Y:S01]  /*09a0*/  UCGABAR_ARV ;  /* 0x00000000000079c7 */ /* 0x015fe20008000000 */
[----:B------:R-:W-:Y:S05]  /*09b0*/  BRA `(.L_x_4) ;  /* 0x0000000000047947 */ /* 0x000fea0003800000 */
.L_x_3:
[----:B0-2-4-:R-:W-:Y:S01]  /*09c0*/  NOP ;  /* 0x0000000000007918 */ /* 0x015fe20000000000 */
.L_x_4:
[----:B-1----:R-:W-:Y:S01]  /*09d0*/  ULDC.64 UR4, c[0x0][0x598] ;  /* 0x0001660000047ab9 */ /* 0x002fe20000000a00 */
[----:B------:R-:W-:Y:S01]  /*09e0*/  ULDC.64 UR20, c[0x0][0x208] ;  /* 0x0000820000147ab9 */ /* 0x000fe20000000a00 */
[----:B------:R-:W-:-:S04]  /*09f0*/  ISETP.NE.U32.AND P0, PT, RZ, UR4, PT ;  /* 0x00000004ff007c0c */ /* 0x000fc8000bf05070 */
[----:B------:R-:W-:-:S13]  /*0a00*/  ISETP.NE.AND.EX P0, PT, RZ, UR5, PT, P0 ;  /* 0x00000005ff007c0c */ /* 0x000fda000bf05300 */
[----:B------:R-:W-:Y:S05]  /*0a10*/  @!P0 BRA `(.L_x_5) ;  /* 0x0000000000208947 */ /* 0x000fea0003800000 */
[----:B------:R-:W0:Y:S02]  /*0a20*/  LDC.64 R6, c[0x0][0x598] ;  /* 0x00016600ff067b82 */ /* 0x000e240000000a00 */
[----:B0-----:R-:W2:Y:S02]  /*0a30*/  LDG.E.64 R6, desc[UR20][R6.64] ;  /* 0x0000001406067981 */ /* 0x001ea4000c1e1b00 */
[----:B--2---:R-:W-:-:S04]  /*0a40*/  ISETP.NE.U32.AND P0, PT, R6, RZ, PT ;  /* 0x000000ff0600720c */ /* 0x004fc80003f05070 */
[----:B------:R-:W-:-:S13]  /*0a50*/  ISETP.NE.AND.EX P0, PT, R7, RZ, PT, P0 ;  /* 0x000000ff0700720c */ /* 0x000fda0003f05300 */
[----:B------:R-:W-:Y:S05]  /*0a60*/  @!P0 BRA `(.L_x_5) ;  /* 0x00000000000c8947 */ /* 0x000fea0003800000 */
[----:B------:R-:W2:Y:S02]  /*0a70*/  LD.E R6, desc[UR20][R6.64] ;  /* 0x0000001406067980 */ /* 0x000ea4000c101900 */
[----:B--2---:R-:W-:Y:S01]  /*0a80*/  R2UR UR32, R6 ;  /* 0x00000000062072ca */ /* 0x004fe200000e0000 */
[----:B------:R-:W-:-:S14]  /*0a90*/  BRA `(.L_x_6) ;  /* 0x0000000000247947 */ /* 0x000fdc0003800000 */
.L_x_5:
[----:B------:R-:W-:Y:S02]  /*0aa0*/  ULDC.64 UR4, c[0x0][0x588] ;  /* 0x0001620000047ab9 */ /* 0x000fe40000000a00 */
[----:B------:R-:W-:-:S04]  /*0ab0*/  ISETP.NE.U32.AND P0, PT, RZ, UR4, PT ;  /* 0x00000004ff007c0c */ /* 0x000fc8000bf05070 */
[----:B------:R-:W-:-:S13]  /*0ac0*/  ISETP.NE.AND.EX P0, PT, RZ, UR5, PT, P0 ;  /* 0x00000005ff007c0c */ /* 0x000fda000bf05300 */
[----:B------:R-:W-:Y:S05]  /*0ad0*/  @!P0 BRA `(.L_x_7) ;  /* 0x0000000000108947 */ /* 0x000fea0003800000 */
[----:B------:R-:W0:Y:S02]  /*0ae0*/  LDC.64 R6, c[0x0][0x588] ;  /* 0x00016200ff067b82 */ /* 0x000e240000000a00 */
[----:B0-----:R-:W2:Y:S02]  /*0af0*/  LDG.E R6, desc[UR20][R6.64] ;  /* 0x0000001406067981 */ /* 0x001ea4000c1e1900 */
[----:B--2---:R-:W-:Y:S01]  /*0b00*/  R2UR UR32, R6 ;  /* 0x00000000062072ca */ /* 0x004fe200000e0000 */
[----:B------:R-:W-:-:S14]  /*0b10*/  BRA `(.L_x_6) ;  /* 0x0000000000047947 */ /* 0x000fdc0003800000 */
.L_x_7:
[----:B------:R-:W-:-:S05]  /*0b20*/  ULDC UR32, c[0x0][0x580] ;  /* 0x0001600000207ab9 */ /* 0x000fca0000000800 */
.L_x_6:
[----:B------:R-:W-:Y:S02]  /*0b30*/  ULDC.64 UR4, c[0x0][0x5a0] ;  /* 0x0001680000047ab9 */ /* 0x000fe40000000a00 */
        /* <DEDUP_REMOVED lines=11> */
.L_x_8:
        /* <DEDUP_REMOVED lines=8> */
.L_x_10:
[----:B------:R-:W-:-:S05]  /*0c70*/  ULDC UR31, c[0x0][0x584] ;  /* 0x00016100001f7ab9 */ /* 0x000fca0000000800 */
.L_x_9:
[----:B------:R-:W0:Y:S01]  /*0c80*/  LDC R0, c[0x0][0x65c] ;  /* 0x00019700ff007b82 */ /* 0x000e220000000800 */
[----:B------:R-:W-:Y:S01]  /*0c90*/  IMAD.U32 R6, RZ, RZ, UR14 ;  /* 0x0000000eff067e24 */ /* 0x000fe2000f8e00ff */
[----:B------:R-:W-:Y:S01]  /*0ca0*/  UISETP.NE.AND UP0, UPT, UR13, 0x2, UPT ;  /* 0x000000020d00788c */ /* 0x000fe2000bf05270 */
[----:B------:R-:W-:Y:S01]  /*0cb0*/  IMAD.MOV.U32 R7, RZ, RZ, RZ ;  /* 0x000000ffff077224 */ /* 0x000fe200078e00ff */
[----:B------:R-:W-:Y:S01]  /*0cc0*/  ULDC UR7, c[0x0][0x28c] ;  /* 0x0000a30000077ab9 */ /* 0x000fe20000000800 */
[----:B------:R-:W-:Y:S01]  /*0cd0*/  UMOV UR5, URZ ;  /* 0x0000003f00057c82 */ /* 0x000fe20008000000 */
[----:B------:R-:W-:Y:S02]  /*0ce0*/  UIADD3 UR7, UR7, 0x7f, URZ ;  /* 0x0000007f07077890 */ /* 0x000fe4000fffe03f */
[----:B------:R-:W-:Y:S01]  /*0cf0*/  PLOP3.LUT P0, PT, PT, PT, UP0, 0x80, 0x0 ;  /* 0x000000000000781c */ /* 0x000fe20003f0f008 */
[----:B------:R-:W-:Y:S01]  /*0d00*/  UMOV UR4, URZ ;  /* 0x0000003f00047c82 */ /* 0x000fe20008000000 */
[----:B------:R-:W-:Y:S01]  /*0d10*/  USHF.R.S32.HI UR10, URZ, 0x1f, UR7 ;  /* 0x0000001f3f0a7899 */ /* 0x000fe20008011407 */
[----:B------:R-:W-:-:S03]  /*0d20*/  ULDC.64 UR22, c[0x0][0x650] ;  /* 0x0001940000167ab9 */ /* 0x000fc60000000a00 */
[----:B------:R-:W-:Y:S01]  /*0d30*/  ULEA.HI UR10, UR10, UR7, URZ, 0x7 ;  /* 0x000000070a0a7291 */ /* 0x000fe2000f8f383f */
[----:B0-----:R-:W-:-:S13]  /*0d40*/  ISETP.NE.AND P2, PT, R0, 0x1, PT ;  /* 0x000000010000780c */ /* 0x001fda0003f45270 */
[----:B------:R-:W0:Y:S01]  /*0d50*/  @P2 LDC R9, c[0x0][0x10] ;  /* 0x00000400ff092b82 */ /* 0x000e220000000800 */
[----:B------:R-:W-:-:S07]  /*0d60*/  @P2 IMAD.MOV.U32 R5, RZ, RZ, RZ ;  /* 0x000000ffff052224 */ /* 0x000fce00078e00ff */
[----:B------:R-:W1:Y:S01]  /*0d70*/  @!P2 LDC R11, c[0x0][0xc] ;  /* 0x00000300ff0bab82 */ /* 0x000e620000000800 */
[----:B------:R-:W-:Y:S01]  /*0d80*/  ULDC UR8, c[0x0][0xc] ;  /* 0x0000030000087ab9 */ /* 0x000fe20000000800 */
[----:B------:R-:W-:Y:S01]  /*0d90*/  ULDC UR9, c[0x0][0x10] ;  /* 0x0000040000097ab9 */ /* 0x000fe20000000800 */
[----:B------:R-:W-:Y:S01]  /*0da0*/  ULDC UR7, c[0x0][0x14] ;  /* 0x0000050000077ab9 */ /* 0x000fe20000000800 */
[----:B------:R-:W-:-:S04]  /*0db0*/  UIMAD.WIDE.U32 UR8, UR8, UR9, URZ ;  /* 0x00000009080872a5 */ /* 0x000fc8000f8e003f */
[----:B------:R-:W-:Y:S02]  /*0dc0*/  UIMAD.WIDE.U32 UR16, UR8, UR7, URZ ;  /* 0x00000007081072a5 */ /* 0x000fe4000f8e003f */
[----:B------:R-:W-:-:S04]  /*0dd0*/  UIMAD UR13, UR9, UR7, URZ ;  /* 0x00000007090d72a4 */ /* 0x000fc8000f8e023f */
[----:B------:R-:W-:Y:S01]  /*0de0*/  UIADD3 UR13, UR17, UR13, URZ ;  /* 0x0000000d110d7290 */ /* 0x000fe2000fffe03f */
[----:B0-----:R-:W-:Y:S01]  /*0df0*/  @P2 IMAD.WIDE.U32 R8, R9, UR14, R4 ;  /* 0x0000000e09082c25 */ /* 0x001fe2000f8e0004 */
[----:B------:R-:W-:-:S03]  /*0e00*/  USHF.R.S32.HI UR14, URZ, 0x7, UR10 ;  /* 0x000000073f0e7899 */ /* 0x000fc6000801140a */
[----:B------:R-:W-:Y:S02]  /*0e10*/  @P2 IMAD.MOV.U32 R12, RZ, RZ, R8 ;  /* 0x000000ffff0c2224 */ /* 0x000fe400078e0008 */
[----:B-1----:R-:W-:-:S04]  /*0e20*/  @!P2 IMAD.WIDE.U32 R6, R4, R11, R6 ;  /* 0x0000000b0406a225 */ /* 0x002fc800078e0006 */
[----:B------:R-:W-:Y:S02]  /*0e30*/  @P2 IMAD.MOV.U32 R11, RZ, RZ, RZ ;  /* 0x000000ffff0b2224 */ /* 0x000fe400078e00ff */
[----:B------:R-:W-:Y:S02]  /*0e40*/  @!P2 IMAD.MOV.U32 R12, RZ, RZ, R6 ;  /* 0x000000ffff0ca224 */ /* 0x000fe400078e0006 */
[----:B------:R-:W-:Y:S02]  /*0e50*/  @P2 IMAD.IADD R10, R9, 0x1, R11 ;  /* 0x00000001090a2824 */ /* 0x000fe400078e020b */
[----:B------:R-:W-:Y:S01]  /*0e60*/  @!P2 IMAD.MOV.U32 R10, RZ, RZ, R7 ;  /* 0x000000ffff0aa224 */ /* 0x000fe200078e0007 */
[----:B------:R0:W-:Y:S03]  /*0e70*/  STL [R1+0x80], R12 ;  /* 0x0000800c01007387 */ /* 0x0001e60000100800 */
[----:B------:R-:W-:Y:S01]  /*0e80*/  IMAD.MOV.U32 R16, RZ, RZ, R10 ;  /* 0x000000ffff107224 */ /* 0x000fe200078e000a */
[----:B------:R0:W-:Y:S01]  /*0e90*/  STL [R1+0x7c], R10 ;  /* 0x00007c0a01007387 */ /* 0x0001e20000100800 */
[----:B------:R-:W-:Y:S05]  /*0ea0*/  @P0 BRA `(.L_x_11) ;  /* 0x0000000000280947 */ /* 0x000fea0003800000 */
[----:B0-----:R-:W-:Y:S01]  /*0eb0*/  IADD3 R12, P0, R12, UR16, RZ ;  /* 0x000000100c0c7c10 */ /* 0x001fe2000ff1e0ff */
[----:B------:R-:W-:Y:S02]  /*0ec0*/  UISETP.GE.U32.AND UP0, UPT, UR14, 0x5, UPT ;  /* 0x000000050e00788c */ /* 0x000fe4000bf06070 */
[----:B------:R-:W-:Y:S01]  /*0ed0*/  UIMAD.WIDE.U32 UR4, UR14, -0x33333333, URZ ;  /* 0xcccccccd0e0478a5 */ /* 0x000fe2000f8e003f */
[----:B------:R-:W-:Y:S01]  /*0ee0*/  IADD3.X R16, R16, UR13, RZ, P0, !PT ;  /* 0x0000000d10107c10 */ /* 0x000fe200087fe4ff */
[----:B------:R1:W-:Y:S02]  /*0ef0*/  STL [R1+0x80], R12 ;  /* 0x0000800c01007387 */ /* 0x0003e40000100800 */
[----:B------:R-:W-:Y:S02]  /*0f00*/  USHF.R.U32.HI UR5, URZ, 0x2, UR5 ;  /* 0x000000023f057899 */ /* 0x000fe40008011605 */
[----:B------:R1:W-:Y:S01]  /*0f10*/  STL [R1+0x7c], R16 ;  /* 0x00007c1001007387 */ /* 0x0003e20000100800 */
[----:B------:R-:W-:-:S02]  /*0f20*/  UMOV UR4, URZ ;  /* 0x0000003f00047c82 */ /* 0x000fc40008000000 */
[----:B------:R-:W-:Y:S02]  /*0f30*/  @UP0 ULOP3.LUT UR4, UR5, 0x1, URZ, 0xc0, !UPT ;  /* 0x0000000105040892 */ /* 0x000fe4000f8ec03f */
[----:B------:R-:W-:-:S12]  /*0f40*/  UIMAD UR5, UR5, -0x5, UR14 ;  /* 0xfffffffb050578a4 */ /* 0x000fd8000f8e020e */
.L_x_11:
[----:B------:R-:W-:Y:S01]  /*0f50*/  IMAD.MOV.U32 R8, RZ, RZ, -0x1 ;  /* 0xffffffffff087424 */ /* 0x000fe200078e00ff */
[----:B------:R-:W-:Y:S01]  /*0f60*/  ISETP.GE.U32.AND P0, PT, R12, UR22, PT ;  /* 0x000000160c007c0c */ /* 0x000fe2000bf06070 */
[----:B------:R-:W-:Y:S01]  /*0f70*/  IMAD.MOV.U32 R6, RZ, RZ, -0x1 ;  /* 0xffffffffff067424 */ /* 0x000fe200078e00ff */
[----:B------:R-:W-:Y:S01]  /*0f80*/  PRMT R0, RZ, 0x7610, R0 ;  /* 0x00007610ff007816 */ /* 0x000fe20000000000 */
[----:B------:R-:W-:Y:S01]  /*0f90*/  IMAD.MOV.U32 R7, RZ, RZ, -0x1 ;  /* 0xffffffffff077424 */ /* 0x000fe200078e00ff */
[----:B------:R2:W-:Y:S01]  /*0fa0*/  STL [R1+0x84], R8 ;  /* 0x0000840801007387 */ /* 0x0005e20000100800 */
[----:B------:R-:W-:-:S03]  /*0fb0*/  ISETP.GE.U32.AND.EX P0, PT, R16, UR23, PT, P0 ;  /* 0x0000001710007c0c */ /* 0x000fc6000bf06100 */
[----:B------:R2:W-:Y:S04]  /*0fc0*/  STL [R1+0x74], R6 ;  /* 0x0000740601007387 */ /* 0x0005e80000100800 */
[----:B------:R2:W-:Y:S06]  /*0fd0*/  STL [R1+0x88], R7 ;  /* 0x0000880701007387 */ /* 0x0005ec0000100800 */
[----:B------:R-:W-:Y:S05]  /*0fe0*/  @P0 BRA `(.L_x_12) ;  /* 0x0000000400380947 */ /* 0x000fea0003800000 */
[----:B------:R-:W3:Y:S01]  /*0ff0*/  LDC.64 R20, c[0x0][0x628] ;  /* 0x00018a00ff147b82 */ /* 0x000ee20000000a00 */
[----:B--2---:R-:W-:Y:S02]  /*1000*/  IMAD.MOV.U32 R6, RZ, RZ, R12 ;  /* 0x000000ffff067224 */ /* 0x004fe400078e000c */
[----:B------:R-:W-:-:S05]  /*1010*/  IMAD.MOV.U32 R7, RZ, RZ, R16 ;  /* 0x000000ffff077224 */ /* 0x000fca00078e0010 */
[----:B------:R-:W2:Y:S08]  /*1020*/  LDC R0, c[0x0][0x630] ;  /* 0x00018c00ff007b82 */ /* 0x000eb00000000800 */
[----:B------:R-:W4:Y:S01]  /*1030*/  LDC.64 R22, c[0x0][0x620] ;  /* 0x00018800ff167b82 */ /* 0x000f220000000a00 */
[----:B---3--:R-:W-:-:S04]  /*1040*/  ISETP.NE.U32.AND P0, PT, R20, RZ, PT ;  /* 0x000000ff1400720c */ /* 0x008fc80003f05070 */
[----:B------:R-:W-:-:S13]  /*1050*/  ISETP.NE.AND.EX P0, PT, R21, RZ, PT, P0 ;  /* 0x000000ff1500720c */ /* 0x000fda0003f05300 */
[----:B--2-4-:R-:W-:Y:S05]  /*1060*/  @!P0 BRA `(.L_x_13) ;  /* 0x0000000000288947 */ /* 0x014fea0003800000 */
[----:B------:R-:W2:Y:S02]  /*1070*/  LDC R11, c[0x0][0x634] ;  /* 0x00018d00ff0b7b82 */ /* 0x000ea40000000800 */
[----:B--2---:R-:W-:-:S05]  /*1080*/  IADD3 R11, P0, R12, R11, RZ ;  /* 0x0000000b0c0b7210 */ /* 0x004fca0007f1e0ff */
[----:B------:R-:W-:-:S04]  /*1090*/  IMAD.X R17, RZ, RZ, R16, P0 ;  /* 0x000000ffff117224 */ /* 0x000fc800000e0610 */
[----:B------:R-:W-:-:S04]  /*10a0*/  IMAD.WIDE.U32 R6, R17, R20, RZ ;  /* 0x0000001411067225 */ /* 0x000fc800078e00ff */
[----:B------:R-:W-:-:S04]  /*10b0*/  IMAD.WIDE.U32 R8, P0, R11, R21, R6 ;  /* 0x000000150b087225 */ /* 0x000fc80007800006 */
[----:B------:R-:W-:-:S04]  /*10c0*/  IMAD.WIDE.U32 R6, R11, R20, RZ ;  /* 0x000000140b067225 */ /* 0x000fc800078e00ff */
[----:B------:R-:W-:Y:S01]  /*10d0*/  IMAD.X R11, RZ, RZ, RZ, P0 ;  /* 0x000000ffff0b7224 */ /* 0x000fe200000e06ff */
[----:B------:R-:W-:Y:S01]  /*10e0*/  IADD3 RZ, P0, R7, R8, RZ ;  /* 0x0000000807ff7210 */ /* 0x000fe20007f1e0ff */
[----:B0-----:R-:W-:-:S04]  /*10f0*/  IMAD.MOV.U32 R10, RZ, RZ, R9 ;  /* 0x000000ffff0a7224 */ /* 0x001fc800078e0009 */
[----:B------:R-:W-:-:S08]  /*1100*/  IMAD.WIDE.U32.X R6, R17, R21, R10, P0 ;  /* 0x0000001511067225 */ /* 0x000fd000000e040a */
.L_x_13:
[----:B------:R-:W2:Y:S01]  /*1110*/  LDC.64 R24, c[0x0][0x640] ;  /* 0x00019000ff187b82 */ /* 0x000ea20000000a00 */
[-CC-:B------:R-:W-:Y:S01]  /*1120*/  SHF.R.U64 R27, R6, R0.reuse, R7.reuse ;  /* 0x00000000061b7219 */ /* 0x180fe20000001207 */
[----:B------:R-:W-:Y:S01]  /*1130*/  IMAD.MOV.U32 R6, RZ, RZ, R12 ;  /* 0x000000ffff067224 */ /* 0x000fe200078e000c */
[----:B------:R-:W-:Y:S02]  /*1140*/  SHF.R.U32.HI R0, RZ, R0, R7 ;  /* 0x00000000ff007219 */ /* 0x000fe40000011607 */
[----:B------:R-:W-:-:S03]  /*1150*/  IADD3 R9, P0, RZ, -R27, RZ ;  /* 0x8000001bff097210 */ /* 0x000fc60007f1e0ff */
[----:B------:R-:W1:Y:S02]  /*1160*/  LDC R8, c[0x0][0x618] ;  /* 0x00018600ff087b82 */ /* 0x000e640000000800 */
[----:B------:R-:W-:-:S04]  /*1170*/  IMAD.X R7, RZ, RZ, ~R0, P0 ;  /* 0x000000ffff077224 */ /* 0x000fc800000e0e00 */
[-C--:B------:R-:W-:Y:S02]  /*1180*/  IMAD R0, R7, R22.reuse, RZ ;  /* 0x0000001607007224 */ /* 0x080fe400078e02ff */
[----:B0-----:R-:W0:Y:S01]  /*1190*/  LDC R10, c[0x0][0x608] ;  /* 0x00018200ff0a7b82 */ /* 0x001e220000000800 */
[----:B------:R-:W-:Y:S02]  /*11a0*/  IMAD.MOV.U32 R7, RZ, RZ, R16 ;  /* 0x000000ffff077224 */ /* 0x000fe400078e0010 */
[----:B------:R-:W-:-:S05]  /*11b0*/  IMAD.WIDE.U32 R6, R9, R22, R6 ;  /* 0x0000001609067225 */ /* 0x000fca00078e0006 */
[----:B------:R-:W3:Y:S01]  /*11c0*/  LDC R21, c[0x0][0x658] ;  /* 0x00019600ff157b82 */ /* 0x000ee20000000800 */
[----:B------:R-:W-:Y:S01]  /*11d0*/  IMAD R9, R9, R23, R0 ;  /* 0x0000001709097224 */ /* 0x000fe200078e0200 */
[----:B--2---:R-:W-:Y:S01]  /*11e0*/  ISETP.NE.U32.AND P0, PT, R24, RZ, PT ;  /* 0x000000ff1800720c */ /* 0x004fe20003f05070 */
[----:B------:R-:W-:Y:S02]  /*11f0*/  IMAD.MOV.U32 R0, RZ, RZ, -0x1 ;  /* 0xffffffffff007424 */ /* 0x000fe400078e00ff */
[----:B------:R-:W-:Y:S01]  /*1200*/  IMAD.IADD R7, R7, 0x1, R9 ;  /* 0x0000000107077824 */ /* 0x000fe200078e0209 */
[----:B------:R-:W-:Y:S01]  /*1210*/  ISETP.NE.AND.EX P0, PT, R25, RZ, PT, P0 ;  /* 0x000000ff1900720c */ /* 0x000fe20003f05300 */
[----:B------:R-:W-:Y:S01]  /*1220*/  IMAD.MOV.U32 R22, RZ, RZ, 0x1 ;  /* 0x00000001ff167424 */ /* 0x000fe200078e00ff */
[----:B------:R-:W2:Y:S02]  /*1230*/  LDC R19, c[0x0][0x600] ;  /* 0x00018000ff137b82 */ /* 0x000ea40000000800 */
[----:B-1----:R-:W-:-:S02]  /*1240*/  SHF.R.U64 R16, R6, R8, R7 ;  /* 0x0000000806107219 */ /* 0x002fc40000001207 */
[----:B------:R-:W-:-:S04]  /*1250*/  SHF.R.U32.HI R7, RZ, R8, R7 ;  /* 0x00000008ff077219 */ /* 0x000fc80000011607 */
[----:B------:R-:W1:Y:S01]  /*1260*/  LDC R20, c[0x0][0x648] ;  /* 0x00019200ff147b82 */ /* 0x000e620000000800 */
[-CC-:B0-----:R-:W-:Y:S02]  /*1270*/  SHF.R.U64 R29, R16, R10.reuse, R7.reuse ;  /* 0x0000000a101d7219 */ /* 0x181fe40000001207 */
[----:B------:R-:W-:-:S05]  /*1280*/  SHF.R.U32.HI R6, RZ, R10, R7 ;  /* 0x0000000aff067219 */ /* 0x000fca0000011607 */
[----:B------:R-:W0:Y:S01]  /*1290*/  LDC R23, c[0x0][0x638] ;  /* 0x00018e00ff177b82 */ /* 0x000e220000000800 */
[-CC-:B---3--:R-:W-:Y:S02]  /*12a0*/  SHF.R.U64 R28, R29, R21.reuse, R6.reuse ;  /* 0x000000151d1c7219 */ /* 0x188fe40000001206 */
[-C--:B------:R-:W-:Y:S02]  /*12b0*/  SHF.L.U32 R0, R0, R21.reuse, RZ ;  /* 0x0000001500007219 */ /* 0x080fe400000006ff */
[----:B------:R-:W-:Y:S01]  /*12c0*/  SHF.R.U32.HI R7, RZ, R21, R6 ;  /* 0x00000015ff077219 */ /* 0x000fe20000011606 */
[----:B------:R-:W-:Y:S01]  /*12d0*/  IMAD.MOV.U32 R6, RZ, RZ, R28 ;  /* 0x000000ffff067224 */ /* 0x000fe200078e001c */
[----:B------:R-:W-:Y:S01]  /*12e0*/  LOP3.LUT R12, RZ, R0, RZ, 0x33, !PT ;  /* 0x00000000ff0c7212 */ /* 0x000fe200078e33ff */
[----:B------:R-:W3:Y:S01]  /*12f0*/  LDC R26, c[0x0][0x610] ;  /* 0x00018400ff1a7b82 */ /* 0x000ee20000000800 */
[----:B------:R-:W-:Y:S05]  /*1300*/  @!P0 BRA `(.L_x_14) ;  /* 0x0000000000288947 */ /* 0x000fea0003800000 */
[----:B------:R-:W4:Y:S02]  /*1310*/  LDC R11, c[0x0][0x64c] ;  /* 0x00019300ff0b7b82 */ /* 0x000f240000000800 */
[----:B----4-:R-:W-:-:S05]  /*1320*/  IADD3 R11, P0, R28, R11, RZ ;  /* 0x0000000b1c0b7210 */ /* 0x010fca0007f1e0ff */
[----:B------:R-:W-:-:S04]  /*1330*/  IMAD.X R17, RZ, RZ, R7, P0 ;  /* 0x000000ffff117224 */ /* 0x000fc800000e0607 */
[----:B------:R-:W-:-:S04]  /*1340*/  IMAD.WIDE.U32 R6, R17, R24, RZ ;  /* 0x0000001811067225 */ /* 0x000fc800078e00ff */
[----:B------:R-:W-:-:S04]  /*1350*/  IMAD.WIDE.U32 R8, P0, R11, R25, R6 ;  /* 0x000000190b087225 */ /* 0x000fc80007800006 */
[----:B------:R-:W-:-:S04]  /*1360*/  IMAD.WIDE.U32 R6, R11, R24, RZ ;  /* 0x000000180b067225 */ /* 0x000fc800078e00ff */
[----:B------:R-:W-:Y:S01]  /*1370*/  IMAD.X R11, RZ, RZ, RZ, P0 ;  /* 0x000000ffff0b7224 */ /* 0x000fe200000e06ff */
[----:B------:R-:W-:Y:S01]  /*1380*/  IADD3 RZ, P0, R7, R8, RZ ;  /* 0x0000000807ff7210 */ /* 0x000fe20007f1e0ff */
[----:B------:R-:W-:-:S04]  /*1390*/  IMAD.MOV.U32 R10, RZ, RZ, R9 ;  /* 0x000000ffff0a7224 */ /* 0x000fc800078e0009 */
[----:B------:R-:W-:-:S08]  /*13a0*/  IMAD.WIDE.U32.X R6, R17, R25, R10, P0 ;  /* 0x0000001911067225 */ /* 0x000fd000000e040a */
.L_x_14:
[----:B-1----:R-:W-:Y:S01]  /*13b0*/  SHF.R.U64 R6, R6, R20, R7 ;  /* 0x0000001406067219 */ /* 0x002fe20000001207 */
[----:B--2---:R-:W-:Y:S01]  /*13c0*/  VIADD R7, R19, 0xffffffff ;  /* 0xffffffff13077836 */ /* 0x004fe20000000000 */
[----:B------:R-:W-:Y:S01]  /*13d0*/  SHF.L.U32 R0, R22, R21, RZ ;  /* 0x0000001516007219 */ /* 0x000fe200000006ff */
[----:B------:R-:W-:Y:S01]  /*13e0*/  @P2 IMAD R14, R15, R18, R4 ;  /* 0x000000120f0e2224 */ /* 0x000fe200078e0204 */
[----:B------:R-:W-:Y:S01]  /*13f0*/  LOP3.LUT R5, R29, R12, RZ, 0xc0, !PT ;  /* 0x0000000c1d057212 */ /* 0x000fe200078ec0ff */
[----:B------:R-:W-:Y:S01]  /*1400*/  IMAD.MOV R8, RZ, RZ, -R6 ;  /* 0x000000ffff087224 */ /* 0x000fe200078e0a06 */
[----:B------:R-:W-:-:S03]  /*1410*/  LOP3.LUT R7, R16, R7, RZ, 0xc0, !PT ;  /* 0x0000000710077212 */ /* 0x000fc600078ec0ff */
[----:B------:R-:W-:Y:S02]  /*1420*/  IMAD R5, R0, R6, R5 ;  /* 0x0000000600057224 */ /* 0x000fe400078e0205 */
[----:B0-----:R-:W-:Y:S02]  /*1430*/  IMAD R0, R8, R23, R28 ;  /* 0x0000001708007224 */ /* 0x001fe400078e021c */
[----:B---3--:R-:W-:Y:S02]  /*1440*/  IMAD R4, R5, R26, R14 ;  /* 0x0000001a05047224 */ /* 0x008fe400078e020e */
[----:B------:R-:W-:Y:S02]  /*1450*/  IMAD.MOV.U32 R6, RZ, RZ, 0x1 ;  /* 0x00000001ff067424 */ /* 0x000fe400078e00ff */
[----:B------:R-:W-:-:S03]  /*1460*/  IMAD R5, R0, R19, R7 ;  /* 0x0000001300057224 */ /* 0x000fc600078e0207 */
[----:B------:R-:W-:Y:S02]  /*1470*/  PRMT R0, R6, 0x7610, R0 ;  /* 0x0000761006007816 */ /* 0x000fe40000000000 */
[----:B------:R-:W-:Y:S02]  /*1480*/  SEL R6, R5, R4, !P2 ;  /* 0x0000000405067207 */ /* 0x000fe40005000000 */
[----:B------:R-:W-:-:S03]  /*1490*/  SEL R4, R4, R5, !P2 ;  /* 0x0000000504047207 */ /* 0x000fc60005000000 */
[----:B------:R3:W-:Y:S04]  /*14a0*/  STL [R1+0x88], R6 ;  /* 0x0000880601007387 */ /* 0x0007e80000100800 */
[----:B------:R3:W-:Y:S04]  /*14b0*/  STL [R1+0x74], R27 ;  /* 0x0000741b01007387 */ /* 0x0007e80000100800 */
[----:B------:R3:W-:Y:S02]  /*14c0*/  STL [R1+0x84], R4 ;  /* 0x0000840401007387 */ /* 0x0007e40000100800 */
.L_x_12:
[----:B------:R-:W-:Y:S05]  /*14d0*/  @!P1 BRA `(.L_x_15) ;  /* 0x00000000000c9947 */ /* 0x000fea0003800000 */
[----:B------:R-:W-:Y:S01]  /*14e0*/  UCGABAR_WAIT ;  /* 0x0000000000007dc7 */ /* 0x000fe20008000000 */
[----:B------:R-:W-:Y:S01]  /*14f0*/  CCTL.IVALL ;  /* 0x00000000ff00798f */ /* 0x000fe20002000000 */
[----:B------:R-:W-:Y:S05]  /*1500*/  BRA `(.L_x_16) ;  /* 0x0000000000047947 */ /* 0x000fea0003800000 */
.L_x_15:
[----:B------:R-:W-:Y:S06]  /*1510*/  BAR.SYNC.DEFER_BLOCKING 0x0 ;  /* 0x0000000000007b1d */ /* 0x000fec0000010000 */
.L_x_16:
[----:B------:R-:W-:Y:S05]  /*1520*/  @!P3 BRA `(.L_x_17) ;  /* 0x000000dc0054b947 */ /* 0x000fea0003800000 */
[----:B------:R-:W-:-:S06]  /*1530*/  UISETP.GT.U32.AND UP0, UPT, UR12, 0x1, UPT ;  /* 0x000000010c00788c */ /* 0x000fcc000bf04070 */
[----:B------:R-:W-:-:S13]  /*1540*/  PLOP3.LUT P0, PT, PT, PT, UP0, 0x80, 0x0 ;  /* 0x000000000000781c */ /* 0x000fda0003f0f008 */
[----:B------:R-:W-:Y:S05]  /*1550*/  @P0 EXIT ;  /* 0x000000000000094d */ /* 0x000fea0003800000 */
.L_x_18:
[----:B------:R-:W-:-:S08]  /*1560*/  NOP ;  /* 0x0000000000007918 */ /* 0x000fd00000000000 */
[----:B------:R-:W4:Y:S02]  /*1570*/  USETMAXREG.TRY_ALLOC.CTAPOOL UP0, 0xe8 ;  /* 0x000000e8000079c8 */ /* 0x000f240008000600 */
[----:B----4-:R-:W-:-:S13]  /*1580*/  PLOP3.LUT P0, PT, PT, PT, UP0, 0x80, 0x0 ;  /* 0x000000000000781c */ /* 0x010fda0003f0f008 */
[----:B------:R-:W-:Y:S05]  /*1590*/  @!P0 BRA `(.L_x_18) ;  /* 0xfffffffc00f08947 */ /* 0x000fea000383ffff */
[----:B------:R-:W-:-:S13]  /*15a0*/  LOP3.LUT P0, RZ, R0, 0xff, RZ, 0xc0, !PT ;  /* 0x000000ff00ff7812 */ /* 0x000fda000780c0ff */
[----:B------:R-:W-:Y:S05]  /*15b0*/  @!P0 EXIT ;  /* 0x000000000000894d */ /* 0x000fea0003800000 */
[----:B------:R-:W4:Y:S01]  /*15c0*/  S2UR UR6, SR_CgaCtaId ;  /* 0x00000000000679c3 */ /* 0x000f220000008800 */
[CC--:B------:R-:W-:Y:S01]  /*15d0*/  LEA.HI R0, R13.reuse, R2.reuse, RZ, 0x2 ;  /* 0x000000020d007211 */ /* 0x0c0fe200078f10ff */
[----:B------:R-:W-:Y:S01]  /*15e0*/  UIADD3 UR7, UR18, -0x1, URZ ;  /* 0xffffffff12077890 */ /* 0x000fe2000fffe03f */
[----:B------:R-:W-:Y:S01]  /*15f0*/  LEA.HI R13, R13, R2, RZ, 0x5 ;  /* 0x000000020d0d7211 */ /* 0x000fe200078f28ff */
[----:B------:R-:W-:Y:S01]  /*1600*/  UMOV UR22, 0x400 ;  /* 0x0000040000167882 */ /* 0x000fe20000000000 */
[--C-:B---3--:R-:W-:Y:S01]  /*1610*/  SHF.R.S32.HI R4, RZ, 0x2, R0.reuse ;  /* 0x00000002ff047819 */ /* 0x108fe20000011400 */
[----:B------:R-:W-:Y:S01]  /*1620*/  UISETP.LT.AND UP0, UPT, UR14, 0x1, UPT ;  /* 0x000000010e00788c */ /* 0x000fe2000bf01270 */
[----:B------:R-:W-:Y:S01]  /*1630*/  SHF.R.S32.HI R3, RZ, 0x1f, R0 ;  /* 0x0000001fff037819 */ /* 0x000fe20000011400 */
[----:B------:R-:W-:Y:S01]  /*1640*/  ULOP3.LUT UR30, UR15, 0x1, URZ, 0xfc, !UPT ;  /* 0x000000010f1e7892 */ /* 0x000fe2000f8efc3f */
[----:B------:R-:W-:Y:S01]  /*1650*/  SHF.R.S32.HI R13, RZ, 0x5, R13 ;  /* 0x00000005ff0d7819 */ /* 0x000fe2000001140d */
[----:B------:R-:W-:Y:S01]  /*1660*/  USEL UR19, UR14, 0x1, UP0 ;  /* 0x000000010e137887 */ /* 0x000fe20008000000 */
[----:B------:R-:W-:Y:S01]  /*1670*/  LEA.HI R3, R3, R4, RZ, 0x3 ;  /* 0x0000000403037211 */ /* 0x000fe200078f18ff */
[----:B------:R-:W-:-:S02]  /*1680*/  UISETP.NE.AND UP0, UPT, UR7, URZ, UPT ;  /* 0x0000003f0700728c */ /* 0x000fc4000bf05270 */
[----:B------:R-:W-:Y:S01]  /*1690*/  USHF.L.U32 UR29, UR14, 0x1, URZ ;  /* 0x000000010e1d7899 */ /* 0x000fe2000800063f */
[----:B------:R-:W-:Y:S01]  /*16a0*/  LOP3.LUT R3, R3, 0xfffffff8, RZ, 0xc0, !PT ;  /* 0xfffffff803037812 */ /* 0x000fe200078ec0ff */
[----:B------:R-:W-:Y:S02]  /*16b0*/  UIADD3 UR19, -UR19, UR14, URZ ;  /* 0x0000000e13137290 */ /* 0x000fe4000fffe13f */
[----:B------:R-:W-:Y:S02]  /*16c0*/  USEL UR27, URZ, 0x1, UP0 ;  /* 0x000000013f1b7887 */ /* 0x000fe40008000000 */
[----:B------:R-:W-:Y:S01]  /*16d0*/  IMAD.IADD R4, R4, 0x1, -R3 ;  /* 0x0000000104047824 */ /* 0x000fe200078e0a03 */
[----:B------:R-:W-:Y:S01]  /*16e0*/  LOP3.LUT R3, R0, 0xfffffffc, RZ, 0xc0, !PT ;  /* 0xfffffffc00037812 */ /* 0x000fe200078ec0ff */
[----:B----4-:R-:W-:-:S03]  /*16f0*/  ULEA UR22, UR6, UR22, 0x18 ;  /* 0x0000001606167291 */ /* 0x010fc6000f8ec03f */
[--C-:B------:R-:W-:Y:S01]  /*1700*/  SHF.R.S32.HI R5, RZ, 0x1f, R4.reuse ;  /* 0x0000001fff057819 */ /* 0x100fe20000011404 */
[----:B------:R-:W-:Y:S01]  /*1710*/  USHF.L.U32 UR6, UR7, 0x3, URZ ;  /* 0x0000000307067899 */ /* 0x000fe2000800063f */
[C-C-:B------:R-:W-:Y:S01]  /*1720*/  IMAD R0, R13.reuse, -0x10, -R4.reuse ;  /* 0xfffffff00d007824 */ /* 0x140fe200078e0a04 */
[----:B------:R-:W-:Y:S01]  /*1730*/  UIADD3 UR28, UR22, 0x60, URZ ;  /* 0x00000060161c7890 */ /* 0x000fe2000fffe03f */
[----:B--2---:R-:W-:Y:S01]  /*1740*/  IMAD.IADD R6, R2, 0x1, -R3 ;  /* 0x0000000102067824 */ /* 0x004fe200078e0a03 */
[----:B------:R-:W-:Y:S01]  /*1750*/  ULOP3.LUT UR6, UR6, 0x8, URZ, 0xc0, !UPT ;  /* 0x0000000806067892 */ /* 0x000fe2000f8ec03f */
[----:B------:R-:W-:Y:S01]  /*1760*/  IMAD.WIDE R2, R13, 0x10, R4 ;  /* 0x000000100d027825 */ /* 0x000fe200078e0204 */
[----:B------:R-:W-:Y:S02]  /*1770*/  ULEA UR18, UR18, UR28, 0x3 ;  /* 0x0000001c12127291 */ /* 0x000fe4000f8e183f */
[----:B------:R-:W-:Y:S01]  /*1780*/  ULOP3.LUT UR26, UR6, 0x8, URZ, 0x3c, !UPT ;  /* 0x00000008061a7892 */ /* 0x000fe2000f8e3c3f */
[----:B------:R2:W-:Y:S01]  /*1790*/  STL [R1+0x8c], R6 ;  /* 0x00008c0601007387 */ /* 0x0005e20000100800 */
[----:B------:R-:W-:-:S03]  /*17a0*/  ULOP3.LUT UR12, UR6, 0x18, URZ, 0x3c, !UPT ;  /* 0x00000018060c7892 */ /* 0x000fc6000f8e3c3f */
[----:B------:R-:W-:Y:S02]  /*17b0*/  ULDC UR6, c[0x0][0x284] ;  /* 0x0000a10000067ab9 */ /* 0x000fe40000000800 */
[----:B------:R-:W-:-:S05]  /*17c0*/  VIADD R0, R0, UR6 ;  /* 0x0000000600007c36 */ /* 0x000fca0008000000 */
[----:B------:R2:W-:Y:S04]  /*17d0*/  STL [R1+0x98], R0 ;  /* 0x0000980001007387 */ /* 0x0005e80000100800 */
[----:B------:R2:W-:Y:S02]  /*17e0*/  STL.64 [R1+0x90], R2 ;  /* 0x0000900201007387 */ /* 0x0005e40000100a00 */
.L_x_301:
[----:B--2---:R-:W-:Y:S01]  /*17f0*/  IMAD.U32 R0, RZ, RZ, UR27 ;  /* 0x0000001bff007e24 */ /* 0x004fe2000f8e00ff */
[----:B0-----:R-:W2:Y:S01]  /*1800*/  LDC R2, c[0x0][0x28c] ;  /* 0x0000a300ff027b82 */ /* 0x001ea20000000800 */
[----:B------:R-:W-:Y:S01]  /*1810*/  UMOV UR6, URZ ;  /* 0x0000003f00067c82 */ /* 0x000fe20008000000 */
[----:B------:R-:W-:Y:S02]  /*1820*/  UMOV UR23, UR5 ;  /* 0x0000000500177c82 */ /* 0x000fe40008000000 */
[----:B------:R-:W-:-:S04]  /*1830*/  SHF.L.U32 R0, R0, 0x1f, RZ ;  /* 0x0000001f00007819 */ /* 0x000fc800000006ff */
[----:B------:R-:W3:Y:S01]  /*1840*/  SYNCS.PHASECHK.TRANS64.TRYWAIT P0, [UR18+-0x8], R0 ;  /* 0xfffff800ff0075a7 */ /* 0x000ee20008000152 */
[----:B--2---:R-:W-:Y:S01]  /*1850*/  ISETP.GE.AND P1, PT, R2, 0x1, PT ;  /* 0x000000010200780c */ /* 0x004fe20003f26270 */
[----:B---34-:R-:W-:-:S12]  /*1860*/  @!P0 BRA `(.L_x_19) ;  /* 0x000000e800e88947 */ /* 0x018fd80003800000 */
.L_x_324:
[----:B------:R3:W-:Y:S01]  /*1870*/  STL [R1+0x6c], RZ ;  /* 0x00006cff01007387 */ /* 0x0007e20000100800 */
[----:B------:R-:W-:Y:S01]  /*1880*/  UMOV UR24, UR4 ;  /* 0x0000000400187c82 */ /* 0x000fe20008000000 */
[----:B------:R-:W-:Y:S01]  /*1890*/  UMOV UR7, URZ ;  /* 0x0000003f00077c82 */ /* 0x000fe20008000000 */
[----:B------:R-:W-:Y:S01]  /*18a0*/  UMOV UR8, URZ ;  /* 0x0000003f00087c82 */ /* 0x000fe20008000000 */
[----:B------:R3:W-:Y:S01]  /*18b0*/  STL [R1+0x68], RZ ;  /* 0x000068ff01007387 */ /* 0x0007e20000100800 */
[----:B--2---:R-:W-:Y:S01]  /*18c0*/  IMAD.MOV.U32 R0, RZ, RZ, RZ ;  /* 0x000000ffff007224 */ /* 0x004fe200078e00ff */
[----:B------:R-:W-:Y:S02]  /*18d0*/  CS2R R2, SRZ ;  /* 0x0000000000027805 */ /* 0x000fe4000001ff00 */
[----:B------:R-:W-:Y:S01]  /*18e0*/  CS2R R4, SRZ ;  /* 0x0000000000047805 */ /* 0x000fe2000001ff00 */
[----:B------:R3:W-:Y:S01]  /*18f0*/  STL [R1+0x64], RZ ;  /* 0x000064ff01007387 */ /* 0x0007e20000100800 */
[----:B------:R-:W-:-:S02]  /*1900*/  CS2R R6, SRZ ;  /* 0x0000000000067805 */ /* 0x000fc4000001ff00 */
[----:B------:R-:W-:Y:S02]  /*1910*/  CS2R R8, SRZ ;  /* 0x0000000000087805 */ /* 0x000fe4000001ff00 */
[----:B0-----:R-:W-:Y:S01]  /*1920*/  CS2R R10, SRZ ;  /* 0x00000000000a7805 */ /* 0x001fe2000001ff00 */
[----:B------:R3:W-:Y:S01]  /*1930*/  STL [R1+0x60], RZ ;  /* 0x000060ff01007387 */ /* 0x0007e20000100800 */
[----:B-1----:R-:W-:Y:S02]  /*1940*/  CS2R R12, SRZ ;  /* 0x00000000000c7805 */ /* 0x002fe4000001ff00 */
[----:B------:R-:W-:Y:S02]  /*1950*/  CS2R R14, SRZ ;  /* 0x00000000000e7805 */ /* 0x000fe4000001ff00 */
[----:B------:R-:W-:Y:S01]  /*1960*/  CS2R R16, SRZ ;  /* 0x0000000000107805 */ /* 0x000fe2000001ff00 */
[----:B------:R3:W-:Y:S01]  /*1970*/  STL [R1+0x5c], RZ ;  /* 0x00005cff01007387 */ /* 0x0007e20000100800 */
[----:B------:R-:W-:-:S02]  /*1980*/  CS2R R18, SRZ ;  /* 0x0000000000127805 */ /* 0x000fc4000001ff00 */
[----:B------:R-:W-:Y:S02]  /*1990*/  CS2R R20, SRZ ;  /* 0x0000000000147805 */ /* 0x000fe4000001ff00 */
[----:B------:R-:W-:Y:S01]  /*19a0*/  CS2R R22, SRZ ;  /* 0x0000000000167805 */ /* 0x000fe2000001ff00 */
[----:B------:R3:W-:Y:S01]  /*19b0*/  STL [R1+0x58], RZ ;  /* 0x000058ff01007387 */ /* 0x0007e20000100800 */
[----:B------:R-:W-:Y:S02]  /*19c0*/  CS2R R152, SRZ ;  /* 0x0000000000987805 */ /* 0x000fe4000001ff00 */
        /* <DEDUP_REMOVED lines=48> */
[----:B------:R-:W-:Y:S01]  /*1cd0*/  CS2R R226, SRZ ;  /* 0x0000000000e27805 */ /* 0x000fe2000001ff00 */
[----:B------:R-:W-:Y:S01]  /*1ce0*/  IMAD.MOV.U32 R228, RZ, RZ, RZ ;  /* 0x000000ffffe47224 */ /* 0x000fe200078e00ff */
[----:B------:R3:W-:Y:S01]  /*1cf0*/  STL [R1+0x24], RZ ;  /* 0x000024ff01007387 */ /* 0x0007e20000100800 */
[----:B------:R-:W-:Y:S02]  /*1d00*/  CS2R R24, SRZ ;  /* 0x0000000000187805 */ /* 0x000fe4000001ff00 */
[----:B------:R-:W-:-:S02]  /*1d10*/  CS2R R26, SRZ ;  /* 0x00000000001a7805 */ /* 0x000fc4000001ff00 */
[----:B------:R-:W-:Y:S01]  /*1d20*/  CS2R R28, SRZ ;  /* 0x00000000001c7805 */ /* 0x000fe2000001ff00 */
[----:B------:R3:W-:Y:S01]  /*1d30*/  STL [R1+0x20], RZ ;  /* 0x000020ff01007387 */ /* 0x0007e20000100800 */
[----:B------:R-:W-:Y:S02]  /*1d40*/  CS2R R30, SRZ ;  /* 0x00000000001e7805 */ /* 0x000fe4000001ff00 */
[----:B------:R-:W-:Y:S02]  /*1d50*/  CS2R R32, SRZ ;  /* 0x0000000000207805 */ /* 0x000fe4000001ff00 */
[----:B------:R-:W-:Y:S01]  /*1d60*/  CS2R R34, SRZ ;  /* 0x0000000000227805 */ /* 0x000fe2000001ff00 */
        /* <DEDUP_REMOVED lines=28> */
[----:B------:R3:W-:Y:S01]  /*1f30*/  STL [R1], RZ ;  /* 0x000000ff01007387 */ /* 0x0007e20000100800 */
[----:B------:R-:W-:Y:S02]  /*1f40*/  CS2R R78, SRZ ;  /* 0x00000000004e7805 */ /* 0x000fe4000001ff00 */
[----:B------:R-:W-:Y:S02]  /*1f50*/  CS2R R80, SRZ ;  /* 0x0000000000507805 */ /* 0x000fe4000001ff00 */
[----:B------:R-:W-:Y:S02]  /*1f60*/  CS2R R82, SRZ ;  /* 0x0000000000527805 */ /* 0x000fe4000001ff00 */
[----:B------:R-:W-:Y:S02]  /*1f70*/  CS2R R84, SRZ ;  /* 0x0000000000547805 */ /* 0x000fe4000001ff00 */
[----:B------:R-:W-:-:S02]  /*1f80*/  CS2R R86, SRZ ;  /* 0x0000000000567805 */ /* 0x000fc4000001ff00 */
[----:B------:R-:W-:Y:S02]  /*1f90*/  CS2R R88, SRZ ;  /* 0x0000000000587805 */ /* 0x000fe4000001ff00 */
        /* <DEDUP_REMOVED lines=30> */
[----:B------:R-:W-:Y:S01]  /*2180*/  CS2R R150, SRZ ;  /* 0x0000000000967805 */ /* 0x000fe2000001ff00 */
[----:B---3--:R-:W-:Y:S06]  /*2190*/  @!P1 BRA `(.L_x_20) ;  /* 0x0000001000a09947 */ /* 0x008fec0003800000 */
[----:B------:R-:W-:-:S06]  /*21a0*/  UISETP.NE.AND UP0, UPT, UR30, 0x3, UPT ;  /* 0x000000031e00788c */ /* 0x000fcc000bf05270 */
[----:B------:R-:W-:-:S13]  /*21b0*/  PLOP3.LUT P1, PT, PT, PT, UP0, 0x80, 0x0 ;  /* 0x000000000000781c */ /* 0x000fda0003f2f008 */
[----:B------:R-:W-:Y:S05]  /*21c0*/  @!P1 BRA `(.L_x_21) ;  /* 0x0000000000049947 */ /* 0x000fea0003800000 */
[----:B------:R-:W-:Y:S01]  /*21d0*/  BPT.TRAP 0x1 ;  /* 0x000000040000795c */ /* 0x000fe20000300000 */
.L_x_21:
[----:B------:R-:W-:Y:S01]  /*21e0*/  ULEA UR6, UR5, UR22, 0x3 ;  /* 0x0000001605067291 */ /* 0x000fe2000f8e183f */
[----:B------:R-:W-:-:S05]  /*21f0*/  IMAD.U32 R0, RZ, RZ, UR4 ;  /* 0x00000004ff007e24 */ /* 0x000fca000f8e00ff */
[----:B------:R-:W-:-:S04]  /*2200*/  SHF.L.U32 R0, R0, 0x1f, RZ ;  /* 0x0000001f00007819 */ /* 0x000fc800000006ff */
[----:B------:R0:W1:Y:S01]  /*2210*/  SYNCS.PHASECHK.TRANS64.TRYWAIT P0, [UR6], R0 ;  /* 0x00000000ff0075a7 */ /* 0x0000620008000146 */
[----:B------:R-:W-:Y:S05]  /*2220*/  @!P1 BRA `(.L_x_22) ;  /* 0x0000000000049947 */ /* 0x000fea0003800000 */
[----:B------:R-:W-:Y:S01]  /*2230*/  BPT.TRAP 0x1 ;  /* 0x000000040000795c */ /* 0x000fe20000300000 */
.L_x_22:
[----:B-1----:R-:W-:Y:S05]  /*2240*/  @P0 BRA `(.L_x_23) ;  /* 0x0000000000080947 */ /* 0x002fea0003800000 */
[----:B------:R-:W1:Y:S02]  /*2250*/  SYNCS.PHASECHK.TRANS64.TRYWAIT P0, [UR6], R0 ;  /* 0x00000000ff0075a7 */ /* 0x000e640008000146 */
[----:B-1----:R-:W-:Y:S05]  /*2260*/  @!P0 BRA `(.L_x_24) ;  /* 0x000000e000808947 */ /* 0x002fea0003800000 */
.L_x_23:
[----:B------:R-:W-:Y:S01]  /*2270*/  UIADD3 UR6, UR22, 0x180, URZ ;  /* 0x0000018016067890 */ /* 0x000fe2000fffe03f */
[----:B------:R-:W-:Y:S01]  /*2280*/  WARPGROUP.ARRIVE ;  /* 0x00000000000079c5 */ /* 0x000fe20000000000 */
[----:B------:R-:W-:Y:S01]  /*2290*/  UIADD3 UR7, UR22, 0xa180, URZ ;  /* 0x0000a18016077890 */ /* 0x000fe2000fffe03f */
[----:B------:R2:W-:Y:S01]  /*22a0*/  STL [R1+0x6c], RZ ;  /* 0x00006cff01007387 */ /* 0x0005e20000100800 */
[----:B------:R-:W-:Y:S01]  /*22b0*/  USHF.R.U32.HI UR6, URZ, 0x4, UR6 ;  /* 0x000000043f067899 */ /* 0x000fe20008011606 */
[----:B01----:R-:W-:Y:S01]  /*22c0*/  IMAD.MOV.U32 R0, RZ, RZ, RZ ;  /* 0x000000ffff007224 */ /* 0x003fe200078e00ff */
[----:B------:R-:W-:Y:S01]  /*22d0*/  USHF.R.U32.HI UR7, URZ, 0x4, UR7 ;  /* 0x000000043f077899 */ /* 0x000fe20008011607 */
[----:B------:R2:W-:Y:S01]  /*22e0*/  STL [R1+0x68], RZ ;  /* 0x000068ff01007387 */ /* 0x0005e20000100800 */
[----:B------:R-:W-:Y:S01]  /*22f0*/  ULOP3.LUT UR6, UR6, 0x3fff, URZ, 0xc0, !UPT ;  /* 0x00003fff06067892 */ /* 0x000fe2000f8ec03f */
[----:B------:R-:W-:Y:S01]  /*2300*/  CS2R R2, SRZ ;  /* 0x0000000000027805 */ /* 0x000fe2000001ff00 */
[----:B------:R-:W-:Y:S01]  /*2310*/  ULOP3.LUT UR7, UR7, 0x3fff, URZ, 0xc0, !UPT ;  /* 0x00003fff07077892 */ /* 0x000fe2000f8ec03f */
[----:B------:R2:W-:Y:S01]  /*2320*/  STL [R1+0x64], RZ ;  /* 0x000064ff01007387 */ /* 0x0005e20000100800 */
[----:B------:R-:W-:Y:S01]  /*2330*/  ULOP3.LUT UR6, UR6, 0x10000, URZ, 0xfc, !UPT ;  /* 0x0001000006067892 */ /* 0x000fe2000f8efc3f */
[----:B------:R-:W-:Y:S01]  /*2340*/  CS2R R4, SRZ ;  /* 0x0000000000047805 */ /* 0x000fe2000001ff00 */
[----:B------:R-:W-:Y:S01]  /*2350*/  ULOP3.LUT UR7, UR7, 0x10000, URZ, 0xfc, !UPT ;  /* 0x0001000007077892 */ /* 0x000fe2000f8efc3f */
[----:B------:R2:W-:Y:S01]  /*2360*/  STL [R1+0x60], RZ ;  /* 0x000060ff01007387 */ /* 0x0005e20000100800 */
[----:B------:R-:W-:Y:S01]  /*2370*/  ULEA UR6, UR5, UR6, 0x9 ;  /* 0x0000000605067291 */ /* 0x000fe2000f8e483f */
[----:B------:R-:W-:Y:S01]  /*2380*/  CS2R R6, SRZ ;  /* 0x0000000000067805 */ /* 0x000fe2000001ff00 */
[----:B------:R-:W-:Y:S01]  /*2390*/  ULEA UR7, UR5, UR7, 0xb ;  /* 0x0000000705077291 */ /* 0x000fe2000f8e583f */
[----:B------:R2:W-:Y:S01]  /*23a0*/  STL [R1+0x5c], RZ ;  /* 0x00005cff01007387 */ /* 0x0005e20000100800 */
[----:B------:R-:W-:Y:S01]  /*23b0*/  UMOV UR9, 0x40000040 ;  /* 0x4000004000097882 */ /* 0x000fe20000000000 */
[----:B------:R-:W-:Y:S01]  /*23c0*/  UMOV UR11, 0x40000040 ;  /* 0x40000040000b7882 */ /* 0x000fe20000000000 */
[----:B------:R-:W-:Y:S01]  /*23d0*/  CS2R R8, SRZ ;  /* 0x0000000000087805 */ /* 0x000fe2000001ff00 */
[----:B------:R-:W-:Y:S01]  /*23e0*/  UMOV UR8, UR6 ;  /* 0x0000000600087c82 */ /* 0x000fe20008000000 */
[----:B------:R2:W-:Y:S01]  /*23f0*/  STL [R1+0x58], RZ ;  /* 0x000058ff01007387 */ /* 0x0005e20000100800 */
[----:B------:R-:W-:Y:S01]  /*2400*/  UMOV UR10, UR7 ;  /* 0x00000007000a7c82 */ /* 0x000fe20008000000 */
[----:B------:R-:W-:Y:S01]  /*2410*/  CS2R R10, SRZ ;  /* 0x00000000000a7805 */ /* 0x000fe2000001ff00 */
[----:B------:R-:W-:Y:S01]  /*2420*/  QGMMA.64x256x32.F32.E4M3.E4M3 R24, gdesc[UR8], RZ, !UPT ;  /* 0x03e00000081879f3 */ /* 0x000fe2000c7008ff */
[----:B------:R-:W-:Y:S01]  /*2430*/  UIADD3 UR8, UR6, 0x2, URZ ;  /* 0x0000000206087890 */ /* 0x000fe2000fffe03f */
[----:B------:R2:W-:Y:S01]  /*2440*/  STL [R1+0x54], RZ ;  /* 0x000054ff01007387 */ /* 0x0005e20000100800 */
[----:B------:R-:W-:Y:S01]  /*2450*/  UIADD3 UR10, UR7, 0x2, URZ ;  /* 0x00000002070a7890 */ /* 0x000fe2000fffe03f */
[----:B------:R-:W-:Y:S01]  /*2460*/  CS2R R12, SRZ ;  /* 0x00000000000c7805 */ /* 0x000fe2000001ff00 */
[----:B------:R-:W-:Y:S01]  /*2470*/  UMOV UR9, 0x40000040 ;  /* 0x4000004000097882 */ /* 0x000fe20000000000 */
[----:B------:R-:W-:Y:S01]  /*2480*/  UMOV UR11, 0x40000040 ;  /* 0x40000040000b7882 */ /* 0x000fe20000000000 */
        /* <DEDUP_REMOVED lines=57> */
[----:B------:R-:W-:Y:S01]  /*2820*/  CS2R R226, SRZ ;  /* 0x0000000000e27805 */ /* 0x000fe2000001ff00 */
[----:B------:R-:W-:-:S02]  /*2830*/  IMAD.MOV.U32 R228, RZ, RZ, RZ ;  /* 0x000000ffffe47224 */ /* 0x000fc400078e00ff */
[----:B------:R2:W-:Y:S04]  /*2840*/  STL [R1+0x14], RZ ;  /* 0x000014ff01007387 */ /* 0x0005e80000100800 */
[----:B------:R2:W-:Y:S04]  /*2850*/  STL [R1+0x10], RZ ;  /* 0x000010ff01007387 */ /* 0x0005e80000100800 */
[----:B------:R2:W-:Y:S04]  /*2860*/  STL [R1+0xc], RZ ;  /* 0x00000cff01007387 */ /* 0x0005e80000100800 */
[----:B------:R2:W-:Y:S04]  /*2870*/  STL [R1+0x8], RZ ;  /* 0x000008ff01007387 */ /* 0x0005e80000100800 */
[----:B------:R2:W-:Y:S04]  /*2880*/  STL [R1+0x4], RZ ;  /* 0x000004ff01007387 */ /* 0x0005e80000100800 */
[----:B------:R2:W-:Y:S01]  /*2890*/  STL [R1], RZ ;  /* 0x000000ff01007387 */ /* 0x0005e20000100800 */
[----:B------:R-:W-:Y:S01]  /*28a0*/  QGMMA.64x256x32.F32.E4M3.E4M3 R24, gdesc[UR8], R24 ;  /* 0x03e00000081879f3 */ /* 0x000fe20008700818 */
[----:B------:R-:W-:-:S02]  /*28b0*/  UIADD3 UR8, UR6, 0x4, URZ ;  /* 0x0000000406087890 */ /* 0x000fc4000fffe03f */
[----:B------:R-:W-:Y:S01]  /*28c0*/  UIADD3 UR10, UR7, 0x4, URZ ;  /* 0x00000004070a7890 */ /* 0x000fe2000fffe03f */
[----:B------:R-:W-:Y:S01]  /*28d0*/  UMOV UR9, 0x40000040 ;  /* 0x4000004000097882 */ /* 0x000fe20000000000 */
[----:B------:R-:W-:-:S15]  /*28e0*/  UMOV UR11, 0x40000040 ;  /* 0x40000040000b7882 */ /* 0x000fde0000000000 */
[----:B------:R-:W-:-:S08]  /*28f0*/  NOP ;  /* 0x0000000000007918 */ /* 0x000fd00000000000 */
[----:B------:R-:W-:Y:S01]  /*2900*/  QGMMA.64x256x32.F32.E4M3.E4M3 R24, gdesc[UR8], R24 ;  /* 0x03e00000081879f3 */ /* 0x000fe20008700818 */
[----:B------:R-:W-:Y:S02]  /*2910*/  UIADD3 UR10, UR7, 0x6, URZ ;  /* 0x00000006070a7890 */ /* 0x000fe4000fffe03f */
[----:B------:R-:W-:Y:S01]  /*2920*/  UIADD3 UR8, UR6, 0x6, URZ ;  /* 0x0000000606087890 */ /* 0x000fe2000fffe03f */
[----:B------:R-:W-:Y:S01]  /*2930*/  ULDC UR7, c[0x0][0x50c] ;  /* 0x0001430000077ab9 */ /* 0x000fe20000000800 */
[----:B------:R-:W-:Y:S01]  /*2940*/  UMOV UR9, 0x40000040 ;  /* 0x4000004000097882 */ /* 0x000fe20000000000 */
[----:B------:R-:W-:Y:S01]  /*2950*/  UISETP.NE.AND UP0, UPT, UR7, 0x4, UPT ;  /* 0x000000040700788c */ /* 0x000fe2000bf05270 */
[----:B------:R-:W-:Y:S01]  /*2960*/  UMOV UR11, 0x40000040 ;  /* 0x40000040000b7882 */ /* 0x000fe20000000000 */
[----:B------:R-:W-:Y:S02]  /*2970*/  UMOV UR6, 0x4 ;  /* 0x0000000400067882 */ /* 0x000fe40000000000 */
[----:B------:R-:W-:-:S06]  /*2980*/  USEL UR7, URZ, 0x1, UP0 ;  /* 0x000000013f077887 */ /* 0x000fcc0008000000 */
[----:B------:R-:W-:-:S12]  /*2990*/  ISETP.NE.AND P0, PT, RZ, UR7, PT ;  /* 0x00000007ff007c0c */ /* 0x000fd8000bf05270 */
[----:B------:R-:W-:Y:S01]  /*29a0*/  QGMMA.64x256x32.F32.E4M3.E4M3 R24, gdesc[UR8], R24, gsb0 ;  /* 0x03e00000081879f3 */ /* 0x000fe20008000818 */
[----:B--2---:R-:W-:Y:S05]  /*29b0*/  @!P0 BRA `(.L_x_25) ;  /* 0x0000000800808947 */ /* 0x004fea0003800000 */
[----:B------:R-:W-:Y:S02]  /*29c0*/  WARPGROUP.DEPBAR.LE gsb0, 0x0 ;  /* 0x00008000000079c5 */ /* 0x000fe40000010000 */
[----:B------:R-:W-:-:S01]  /*29d0*/  FADD R227, RZ, R25 ;  /* 0x00000019ffe37221 */ /* 0x000fc20000000000 */
[----:B------:R-:W-:Y:S01]  /*29e0*/  FADD R228, RZ, R24 ;  /* 0x00000018ffe47221 */ /* 0x000fe20000000000 */
[----:B------:R-:W-:-:S01]  /*29f0*/  FADD R226, RZ, R26 ;  /* 0x0000001affe27221 */ /* 0x000fc20000000000 */
[----:B------:R-:W-:Y:S01]  /*2a00*/  FADD R225, RZ, R27 ;  /* 0x0000001bffe17221 */ /* 0x000fe20000000000 */
[----:B------:R-:W-:-:S01]  /*2a10*/  FADD R224, RZ, R28 ;  /* 0x0000001cffe07221 */ /* 0x000fc20000000000 */
[----:B------:R0:W-:Y:S01]  /*2a20*/  STL [R1+0xa0], R227 ;  /* 0x0000a0e301007387 */ /* 0x0001e20000100800 */
[----:B------:R-:W-:-:S01]  /*2a30*/  FADD R223, RZ, R29 ;  /* 0x0000001dffdf7221 */ /* 0x000fc20000000000 */
[----:B------:R-:W-:Y:S01]  /*2a40*/  FADD R222, RZ, R30 ;  /* 0x0000001effde7221 */ /* 0x000fe20000000000 */
[----:B------:R-:W-:-:S01]  /*2a50*/  FADD R221, RZ, R31 ;  /* 0x0000001fffdd7221 */ /* 0x000fc20000000000 */
[----:B------:R-:W-:Y:S01]  /*2a60*/  FADD R220, RZ, R32 ;  /* 0x00000020ffdc7221 */ /* 0x000fe20000000000 */
[----:B------:R-:W-:-:S01]  /*2a70*/  FADD R219, RZ, R33 ;  /* 0x00000021ffdb7221 */ /* 0x000fc20000000000 */
[----:B------:R-:W-:Y:S01]  /*2a80*/  FADD R218, RZ, R34 ;  /* 0x00000022ffda7221 */ /* 0x000fe20000000000 */
[----:B------:R-:W-:-:S01]  /*2a90*/  FADD R217, RZ, R35 ;  /* 0x00000023ffd97221 */ /* 0x000fc20000000000 */
[----:B------:R-:W-:Y:S01]  /*2aa0*/  FADD R216, RZ, R36 ;  /* 0x00000024ffd87221 */ /* 0x000fe20000000000 */
[----:B------:R-:W-:-:S01]  /*2ab0*/  FADD R215, RZ, R37 ;  /* 0x00000025ffd77221 */ /* 0x000fc20000000000 */
[----:B0-----:R-:W-:Y:S01]  /*2ac0*/  FADD R227, RZ, R124 ;  /* 0x0000007cffe37221 */ /* 0x001fe20000000000 */
[----:B------:R-:W-:-:S01]  /*2ad0*/  FADD R214, RZ, R38 ;  /* 0x00000026ffd67221 */ /* 0x000fc20000000000 */
[----:B------:R-:W-:Y:S01]  /*2ae0*/  FADD R213, RZ, R39 ;  /* 0x00000027ffd57221 */ /* 0x000fe20000000000 */
[----:B------:R-:W-:-:S01]  /*2af0*/  FADD R212, RZ, R40 ;  /* 0x00000028ffd47221 */ /* 0x000fc20000000000 */
[----:B------:R-:W-:Y:S01]  /*2b00*/  FADD R211, RZ, R41 ;  /* 0x00000029ffd37221 */ /* 0x000fe20000000000 */
[----:B------:R0:W-:Y:S01]  /*2b10*/  STL [R1], R227 ;  /* 0x000000e301007387 */ /* 0x0001e20000100800 */
        /* <DEDUP_REMOVED lines=94> */
[----:B0-----:R-:W-:-:S05]  /*3100*/  FADD R227, RZ, R131 ;  /* 0x00000083ffe37221 */ /* 0x001fca0000000000 */
[----:B------:R0:W-:Y:S02]  /*3110*/  STL [R1+0x1c], R227 ;  /* 0x00001ce301007387 */ /* 0x0001e40000100800 */
        /* <DEDUP_REMOVED lines=39> */
[----:B------:R0:W-:Y:S04]  /*3390*/  STL [R1+0x6c], R227 ;  /* 0x00006ce301007387 */ /* 0x0001e80000100800 */
[----:B0-----:R0:W5:Y:S01]  /*33a0*/  LDL.LU R227, [R1+0xa0] ;  /* 0x0000a00001e37983 */ /* 0x0011620000300800 */
[----:B------:R-:W-:-:S05]  /*33b0*/  UMOV UR6, URZ ;  /* 0x0000003f00067c82 */ /* 0x000fca0008000000 */
.L_x_25:
[----:B------:R-:W-:Y:S01]  /*33c0*/  UIADD3 UR23, UR5, 0x1, URZ ;  /* 0x0000000105177890 */ /* 0x000fe2000fffe03f */
[----:B------:R-:W-:-:S03]  /*33d0*/  UMOV UR8, 0x1 ;  /* 0x0000000100087882 */ /* 0x000fc60000000000 */
[----:B------:R-:W-:-:S04]  /*33e0*/  UISETP.NE.AND UP0, UPT, UR23, 0x5, UPT ;  /* 0x000000051700788c */ /* 0x000fc8000bf05270 */
[----:B------:R-:W-:Y:S02]  /*33f0*/  USEL UR24, URZ, 0x1, UP0 ;  /* 0x000000013f187887 */ /* 0x000fe40008000000 */
[----:B------:R-:W-:Y:S02]  /*3400*/  USEL UR23, UR23, URZ, UP0 ;  /* 0x0000003f17177287 */ /* 0x000fe40008000000 */
[----:B------:R-:W-:-:S12]  /*3410*/  ULOP3.LUT UR24, UR4, UR24, URZ, 0x3c, !UPT ;  /* 0x0000001804187292 */ /* 0x000fd8000f8e3c3f */
.L_x_20:
[----:B------:R-:W-:-:S06]  /*3420*/  UISETP.GE.AND UP0, UPT, UR19, 0x1, UPT ;  /* 0x000000011300788c */ /* 0x000fcc000bf06270 */
[----:B------:R-:W-:-:S13]  /*3430*/  PLOP3.LUT P0, PT, PT, PT, UP0, 0x80, 0x0 ;  /* 0x000000000000781c */ /* 0x000fda0003f0f008 */
[----:B------:R-:W-:Y:S05]  /*3440*/  @!P0 BRA `(.L_x_26) ;  /* 0x0000001000dc8947 */ /* 0x000fea0003800000 */
[----:B------:R-:W-:Y:S01]  /*3450*/  UMOV UR25, UR19 ;  /* 0x0000001300197c82 */ /* 0x000fe20008000000 */
[----:B------:R-:W-:Y:S01]  /*3460*/  UMOV UR33, UR5 ;  /* 0x0000000500217c82 */ /* 0x000fe20008000000 */
[----:B------:R-:W-:-:S05]  /*3470*/  ULDC UR35, c[0x0][0x50c] ;  /* 0x0001430000237ab9 */ /* 0x000fca0000000800 */
.L_x_34:
[----:B------:R-:W-:-:S06]  /*3480*/  UISETP.NE.AND UP0, UPT, UR30, 0x3, UPT ;  /* 0x000000031e00788c */ /* 0x000fcc000bf05270 */
[----:B------:R-:W-:-:S13]  /*3490*/  PLOP3.LUT P1, PT, PT, PT, UP0, 0x80, 0x0 ;  /* 0x000000000000781c */ /* 0x000fda0003f2f008 */
[----:B-----5:R-:W-:Y:S05]  /*34a0*/  @!P1 BRA `(.L_x_27) ;  /* 0x0000000000049947 */ /* 0x020fea0003800000 */
[----:B------:R-:W-:Y:S01]  /*34b0*/  BPT.TRAP 0x1 ;  /* 0x000000040000795c */ /* 0x000fe20000300000 */
.L_x_27:
[----:B------:R-:W-:Y:S01]  /*34c0*/  ULEA UR9, UR23, UR22, 0x3 ;  /* 0x0000001617097291 */ /* 0x000fe2000f8e183f */
[----:B------:R-:W-:-:S05]  /*34d0*/  IMAD.U32 R229, RZ, RZ, UR24 ;  /* 0x00000018ffe57e24 */ /* 0x000fca000f8e00ff */
[----:B------:R-:W-:-:S04]  /*34e0*/  SHF.L.U32 R229, R229, 0x1f, RZ ;  /* 0x0000001fe5e57819 */ /* 0x000fc800000006ff */
[----:B------:R1:W2:Y:S01]  /*34f0*/  SYNCS.PHASECHK.TRANS64.TRYWAIT P0, [UR9], R229 ;  /* 0x000000e5ff0075a7 */ /* 0x0002a20008000149 */
[----:B------:R-:W-:Y:S05]  /*3500*/  @!P1 BRA `(.L_x_28) ;  /* 0x0000000000049947 */ /* 0x000fea0003800000 */
[----:B------:R-:W-:Y:S01]  /*3510*/  BPT.TRAP 0x1 ;  /* 0x000000040000795c */ /* 0x000fe20000300000 */
.L_x_28:
[----:B--2---:R-:W-:Y:S05]  /*3520*/  @P0 BRA `(.L_x_29) ;  /* 0x0000000000080947 */ /* 0x004fea0003800000 */
[----:B------:R-:W2:Y:S02]  /*3530*/  SYNCS.PHASECHK.TRANS64.TRYWAIT P0, [UR9], R229 ;  /* 0x000000e5ff0075a7 */ /* 0x000ea40008000149 */
[----:B--2---:R-:W-:Y:S05]  /*3540*/  @!P0 BRA `(.L_x_30) ;  /* 0x000000cc00e08947 */ /* 0x004fea0003800000 */
.L_x_29:
[----:B------:R-:W-:Y:S01]  /*3550*/  UIADD3 UR9, UR22, 0x180, URZ ;  /* 0x0000018016097890 */ /* 0x000fe2000fffe03f */
[----:B------:R-:W-:Y:S01]  /*3560*/  WARPGROUP.ARRIVE ;  /* 0x00000000000079c5 */ /* 0x000fe20000000000 */
[----:B------:R-:W-:Y:S02]  /*3570*/  UIADD3 UR10, UR22, 0xa180, URZ ;  /* 0x0000a180160a7890 */ /* 0x000fe4000fffe03f */
[----:B------:R-:W-:Y:S02]  /*3580*/  USHF.R.U32.HI UR9, URZ, 0x4, UR9 ;  /* 0x000000043f097899 */ /* 0x000fe40008011609 */
[----:B------:R-:W-:Y:S02]  /*3590*/  USHF.R.U32.HI UR10, URZ, 0x4, UR10 ;  /* 0x000000043f0a7899 */ /* 0x000fe4000801160a */
[----:B------:R-:W-:Y:S02]  /*35a0*/  UISETP.NE.AND UP0, UPT, UR7, URZ, UPT ;  /* 0x0000003f0700728c */ /* 0x000fe4000bf05270 */
[----:B------:R-:W-:-:S02]  /*35b0*/  ULOP3.LUT UR9, UR9, 0x3fff, URZ, 0xc0, !UPT ;  /* 0x00003fff09097892 */ /* 0x000fc4000f8ec03f */
[----:B------:R-:W-:Y:S02]  /*35c0*/  ULOP3.LUT UR10, UR10, 0x3fff, URZ, 0xc0, !UPT ;  /* 0x00003fff0a0a7892 */ /* 0x000fe4000f8ec03f */
[----:B------:R-:W-:Y:S02]  /*35d0*/  USEL UR8, UR8, URZ, !UP0 ;  /* 0x0000003f08087287 */ /* 0x000fe4000c000000 */
[----:B------:R-:W-:Y:S02]  /*35e0*/  ULOP3.LUT UR7, UR9, 0x10000, URZ, 0xfc, !UPT ;  /* 0x0001000009077892 */ /* 0x000fe4000f8efc3f */
[----:B------:R-:W-:Y:S02]  /*35f0*/  ULOP3.LUT UR10, UR10, 0x10000, URZ, 0xfc, !UPT ;  /* 0x000100000a0a7892 */ /* 0x000fe4000f8efc3f */
[----:B------:R-:W-:Y:S02]  /*3600*/  UISETP.NE.U32.AND UP0, UPT, UR8, URZ, UPT ;  /* 0x0000003f0800728c */ /* 0x000fe4000bf05070 */
[----:B------:R-:W-:-:S02]  /*3610*/  ULEA UR7, UR23, UR7, 0x9 ;  /* 0x0000000717077291 */ /* 0x000fc4000f8e483f */
[----:B------:R-:W-:Y:S01]  /*3620*/  ULEA UR34, UR23, UR10, 0xb ;  /* 0x0000000a17227291 */ /* 0x000fe2000f8e583f */
[----:B------:R-:W-:Y:S01]  /*3630*/  UMOV UR9, 0x40000040 ;  /* 0x4000004000097882 */ /* 0x000fe20000000000 */
[----:B------:R-:W-:Y:S01]  /*3640*/  UMOV UR11, 0x40000040 ;  /* 0x40000040000b7882 */ /* 0x000fe20000000000 */
[----:B------:R-:W-:Y:S02]  /*3650*/  UIADD3 UR6, UR6, 0x4, URZ ;  /* 0x0000000406067890 */ /* 0x000fe4000fffe03f */
[----:B------:R-:W-:Y:S02]  /*3660*/  UMOV UR8, UR7 ;  /* 0x0000000700087c82 */ /* 0x000fe40008000000 */
[----:B------:R-:W-:Y:S02]  /*3670*/  UMOV UR10, UR34 ;  /* 0x00000022000a7c82 */ /* 0x000fe40008000000 */
[----:B------:R-:W-:Y:S01]  /*3680*/  QGMMA.64x256x32.F32.E4M3.E4M3 R24, gdesc[UR8], R24, UP0 ;  /* 0x03e00000081879f3 */ /* 0x000fe2000bf00818 */
[----:B------:R-:W-:-:S02]  /*3690*/  UIADD3 UR8, UR7, 0x2, URZ ;  /* 0x0000000207087890 */ /* 0x000fc4000fffe03f */
[----:B------:R-:W-:Y:S01]  /*36a0*/  UIADD3 UR10, UR34, 0x2, URZ ;  /* 0x00000002220a7890 */ /* 0x000fe2000fffe03f */
[----:B------:R-:W-:Y:S01]  /*36b0*/  UMOV UR9, 0x40000040 ;  /* 0x4000004000097882 */ /* 0x000fe20000000000 */
[----:B------:R-:W-:Y:S01]  /*36c0*/  UMOV UR11, 0x40000040 ;  /* 0x40000040000b7882 */ /* 0x000fe20000000000 */
[----:B------:R-:W-:-:S15]  /*36d0*/  UISETP.NE.AND UP0, UPT, UR6, UR35, UPT ;  /* 0x000000230600728c */ /* 0x000fde000bf05270 */
[----:B------:R-:W-:-:S07]  /*36e0*/  NOP ;  /* 0x0000000000007918 */ /* 0x000fce0000000000 */
[----:B------:R-:W-:Y:S01]  /*36f0*/  QGMMA.64x256x32.F32.E4M3.E4M3 R24, gdesc[UR8], R24 ;  /* 0x03e00000081879f3 */ /* 0x000fe20008700818 */
[----:B------:R-:W-:Y:S02]  /*3700*/  UIADD3 UR8, UR7, 0x4, URZ ;  /* 0x0000000407087890 */ /* 0x000fe4000fffe03f */
[----:B------:R-:W-:Y:S01]  /*3710*/  UIADD3 UR10, UR34, 0x4, URZ ;  /* 0x00000004220a7890 */ /* 0x000fe2000fffe03f */
[----:B------:R-:W-:Y:S01]  /*3720*/  UMOV UR9, 0x40000040 ;  /* 0x4000004000097882 */ /* 0x000fe20000000000 */
[----:B------:R-:W-:-:S15]  /*3730*/  UMOV UR11, 0x40000040 ;  /* 0x40000040000b7882 */ /* 0x000fde0000000000 */
[----:B------:R-:W-:-:S08]  /*3740*/  NOP ;  /* 0x0000000000007918 */ /* 0x000fd00000000000 */
[----:B------:R-:W-:Y:S01]  /*3750*/  QGMMA.64x256x32.F32.E4M3.E4M3 R24, gdesc[UR8], R24 ;  /* 0x03e00000081879f3 */ /* 0x000fe20008700818 */
[----:B------:R-:W-:Y:S02]  /*3760*/  UIADD3 UR8, UR7, 0x6, URZ ;  /* 0x0000000607087890 */ /* 0x000fe4000fffe03f */
[----:B------:R-:W-:Y:S01]  /*3770*/  UIADD3 UR10, UR34, 0x6, URZ ;  /* 0x00000006220a7890 */ /* 0x000fe2000fffe03f */
[----:B------:R-:W-:Y:S01]  /*3780*/  UMOV UR9, 0x40000040 ;  /* 0x4000004000097882 */ /* 0x000fe20000000000 */
[----:B------:R-:W-:Y:S01]  /*3790*/  UMOV UR11, 0x40000040 ;  /* 0x40000040000b7882 */ /* 0x000fe20000000000 */
[----:B------:R-:W-:-:S06]  /*37a0*/  USEL UR7, URZ, 0x1, UP0 ;  /* 0x000000013f077887 */ /* 0x000fcc0008000000 */
[----:B------:R-:W-:-:S15]  /*37b0*/  ISETP.NE.AND P0, PT, RZ, UR7, PT ;  /* 0x00000007ff007c0c */ /* 0x000fde000bf05270 */
[----:B------:R-:W-:-:S01]  /*37c0*/  NOP ;  /* 0x0000000000007918 */ /* 0x000fc20000000000 */
[----:B------:R-:W-:Y:S03]  /*37d0*/  QGMMA.64x256x32.F32.E4M3.E4M3 R24, gdesc[UR8], R24, gsb0 ;  /* 0x03e00000081879f3 */ /* 0x000fe60008000818 */
[----:B------:R-:W-:Y:S02]  /*37e0*/  WARPGROUP.DEPBAR.LE gsb0, 0x1 ;  /* 0x00008000000079c5 */ /* 0x000fe40000010100 */
[----:B------:R-:W-:Y:S05]  /*37f0*/  @!P0 BRA `(.L_x_31) ;  /* 0x0000000c00708947 */ /* 0x000fea0003800000 */
[----:B------:R-:W-:Y:S02]  /*3800*/  WARPGROUP.DEPBAR.LE gsb0, 0x0 ;  /* 0x00008000000079c5 */ /* 0x000fe40000010000 */
[----:B-----5:R-:W-:-:S01]  /*3810*/  FADD R227, R25, R227 ;  /* 0x000000e319e37221 */ /* 0x020fc20000000000 */
[----:B------:R-:W-:Y:S01]  /*3820*/  FADD R226, R26, R226 ;  /* 0x000000e21ae27221 */ /* 0x000fe20000000000 */
[----:B------:R-:W-:-:S01]  /*3830*/  FADD R225, R27, R225 ;  /* 0x000000e11be17221 */ /* 0x000fc20000000000 */
[----:B------:R-:W-:Y:S01]  /*3840*/  FADD R224, R28, R224 ;  /* 0x000000e01ce07221 */ /* 0x000fe20000000000 */
[----:B------:R-:W-:-:S01]  /*3850*/  FADD R223, R29, R223 ;  /* 0x000000df1ddf7221 */ /* 0x000fc20000000000 */
[----:B------:R2:W-:Y:S01]  /*3860*/  STL [R1+0xa0], R227 ;  /* 0x0000a0e301007387 */ /* 0x0005e20000100800 */
[----:B------:R-:W-:-:S01]  /*3870*/  FADD R222, R30, R222 ;  /* 0x000000de1ede7221 */ /* 0x000fc20000000000 */
[----:B------:R-:W-:Y:S01]  /*3880*/  FADD R221, R31, R221 ;  /* 0x000000dd1fdd7221 */ /* 0x000fe20000000000 */
[----:B------:R-:W-:-:S01]  /*3890*/  FADD R220, R32, R220 ;  /* 0x000000dc20dc7221 */ /* 0x000fc20000000000 */
[----:B------:R-:W-:Y:S01]  /*38a0*/  FADD R219, R33, R219 ;  /* 0x000000db21db7221 */ /* 0x000fe20000000000 */
[----:B------:R-:W-:-:S01]  /*38b0*/  FADD R218, R34, R218 ;  /* 0x000000da22da7221 */ /* 0x000fc20000000000 */
[----:B------:R-:W-:Y:S01]  /*38c0*/  FADD R217, R35, R217 ;  /* 0x000000d923d97221 */ /* 0x000fe20000000000 */
[----:B------:R-:W-:-:S01]  /*38d0*/  FADD R216, R36, R216 ;  /* 0x000000d824d87221 */ /* 0x000fc20000000000 */
[----:B------:R-:W-:Y:S01]  /*38e0*/  FADD R215, R37, R215 ;  /* 0x000000d725d77221 */ /* 0x000fe20000000000 */
[----:B------:R-:W-:-:S01]  /*38f0*/  FADD R214, R38, R214 ;  /* 0x000000d626d67221 */ /* 0x000fc20000000000 */
[----:B--2---:R-:W2:Y:S01]  /*3900*/  LDL.LU R227, [R1+0x28] ;  /* 0x0000280001e37983 */ /* 0x004ea20000300800 */
[----:B------:R-:W-:-:S01]  /*3910*/  FADD R213, R39, R213 ;  /* 0x000000d527d57221 */ /* 0x000fc20000000000 */
[----:B------:R-:W-:Y:S01]  /*3920*/  FADD R212, R40, R212 ;  /* 0x000000d428d47221 */ /* 0x000fe20000000000 */
[----:B------:R-:W-:-:S01]  /*3930*/  FADD R211, R41, R211 ;  /* 0x000000d329d37221 */ /* 0x000fc20000000000 */
[----:B------:R3:W-:Y:S01]  /*3940*/  STL [R1+0xa4], R226 ;  /* 0x0000a4e201007387 */ /* 0x0007e20000100800 */
[----:B------:R-:W-:-:S03]  /*3950*/  FADD R228, R24, R228 ;  /* 0x000000e418e47221 */ /* 0x000fc60000000000 */
[----:B---3--:R-:W3:Y:S04]  /*3960*/  LDL.LU R226, [R1+0x24] ;  /* 0x0000240001e27983 */ /* 0x008ee80000300800 */
[----:B------:R4:W-:Y:S04]  /*3970*/  STL [R1+0xa8], R225 ;  /* 0x0000a8e101007387 */ /* 0x0009e80000100800 */
[----:B----4-:R-:W4:Y:S04]  /*3980*/  LDL.LU R225, [R1+0x20] ;  /* 0x0000200001e17983 */ /* 0x010f280000300800 */
[----:B------:R0:W-:Y:S04]  /*3990*/  STL [R1+0xac], R224 ;  /* 0x0000ace001007387 */ /* 0x0001e80000100800 */
[----:B0-----:R-:W4:Y:S04]  /*39a0*/  LDL.LU R224, [R1+0x1c] ;  /* 0x00001c0001e07983 */ /* 0x001f280000300800 */
        /* <DEDUP_REMOVED lines=13> */
[----:B0-----:R-:W4:Y:S04]  /*3a80*/  LDL.LU R217, [R1] ;  /* 0x0000000001d97983 */ /* 0x001f280000300800 */
[----:B------:R-:W-:Y:S04]  /*3a90*/  STL [R1+0xcc], R216 ;  /* 0x0000ccd801007387 */ /* 0x000fe80000100800 */
[----:B------:R-:W-:Y:S04]  /*3aa0*/  STL [R1+0xd0], R215 ;  /* 0x0000d0d701007387 */ /* 0x000fe80000100800 */
[----:B------:R-:W-:Y:S04]  /*3ab0*/  STL [R1+0xd4], R214 ;  /* 0x0000d4d601007387 */ /* 0x000fe80000100800 */
[----:B------:R-:W-:Y:S04]  /*3ac0*/  STL [R1+0xd8], R213 ;  /* 0x0000d8d501007387 */ /* 0x000fe80000100800 */
[----:B------:R-:W-:Y:S04]  /*3ad0*/  STL [R1+0xdc], R212 ;  /* 0x0000dcd401007387 */ /* 0x000fe80000100800 */
[----:B------:R0:W-:Y:S01]  /*3ae0*/  STL [R1+0xe0], R211 ;  /* 0x0000e0d301007387 */ /* 0x0001e20000100800 */
[----:B--2---:R-:W-:-:S01]  /*3af0*/  FADD R227, R134, R227 ;  /* 0x000000e386e37221 */ /* 0x004fc20000000000 */
[----:B---3--:R-:W-:Y:S01]  /*3b00*/  FADD R226, R133, R226 ;  /* 0x000000e285e27221 */ /* 0x008fe20000000000 */
[----:B----4-:R-:W-:-:S01]  /*3b10*/  FADD R225, R132, R225 ;  /* 0x000000e184e17221 */ /* 0x010fc20000000000 */
[----:B------:R-:W-:Y:S01]  /*3b20*/  FADD R224, R131, R224 ;  /* 0x000000e083e07221 */ /* 0x000fe20000000000 */
[----:B------:R-:W-:-:S01]  /*3b30*/  FADD R223, R130, R223 ;  /* 0x000000df82df7221 */ /* 0x000fc20000000000 */
[----:B------:R-:W-:Y:S01]  /*3b40*/  FADD R222, R129, R222 ;  /* 0x000000de81de7221 */ /* 0x000fe20000000000 */
[----:B------:R-:W-:-:S01]  /*3b50*/  FADD R221, R128, R221 ;  /* 0x000000dd80dd7221 */ /* 0x000fc20000000000 */
[----:B------:R-:W-:Y:S01]  /*3b60*/  FADD R220, R127, R220 ;  /* 0x000000dc7fdc7221 */ /* 0x000fe20000000000 */
[----:B------:R-:W-:-:S01]  /*3b70*/  FADD R219, R126, R219 ;  /* 0x000000db7edb7221 */ /* 0x000fc20000000000 */
[----:B------:R-:W-:Y:S01]  /*3b80*/  FADD R218, R125, R218 ;  /* 0x000000da7dda7221 */ /* 0x000fe20000000000 */
[----:B------:R-:W-:-:S05]  /*3b90*/  FADD R217, R124, R217 ;  /* 0x000000d97cd97221 */ /* 0x000fca0000000000 */
[----:B------:R2:W-:Y:S04]  /*3ba0*/  STL [R1], R217 ;  /* 0x000000d901007387 */ /* 0x0005e80000100800 */
[----:B------:R3:W-:Y:S04]  /*3bb0*/  STL [R1+0x4], R218 ;  /* 0x000004da01007387 */ /* 0x0007e80000100800 */
[----:B------:R4:W-:Y:S04]  /*3bc0*/  STL [R1+0x8], R219 ;  /* 0x000008db01007387 */ /* 0x0009e80000100800 */
[----:B------:R1:W-:Y:S04]  /*3bd0*/  STL [R1+0xc], R220 ;  /* 0x00000cdc01007387 */ /* 0x0003e80000100800 */
[----:B------:R1:W-:Y:S04]  /*3be0*/  STL [R1+0x10], R221 ;  /* 0x000010dd01007387 */ /* 0x0003e80000100800 */
[----:B------:R1:W-:Y:S04]  /*3bf0*/  STL [R1+0x14], R222 ;  /* 0x000014de01007387 */ /* 0x0003e80000100800 */
[----:B------:R1:W-:Y:S04]  /*3c00*/  STL [R1+0x18], R223 ;  /* 0x000018df01007387 */ /* 0x0003e80000100800 */
[----:B------:R1:W-:Y:S04]  /*3c10*/  STL [R1+0x1c], R224 ;  /* 0x00001ce001007387 */ /* 0x0003e80000100800 */
[----:B0-----:R-:W4:Y:S04]  /*3c20*/  LDL.LU R211, [R1+0x2c] ;  /* 0x00002c0001d37983 */ /* 0x001f280000300800 */
[----:B------:R0:W-:Y:S04]  /*3c30*/  STL [R1+0x20], R225 ;  /* 0x000020e101007387 */ /* 0x0001e80000100800 */
[----:B------:R-:W4:Y:S04]  /*3c40*/  LDL.LU R212, [R1+0x30] ;  /* 0x0000300001d47983 */ /* 0x000f280000300800 */
[----:B------:R0:W-:Y:S04]  /*3c50*/  STL [R1+0x24], R226 ;  /* 0x000024e201007387 */ /* 0x0001e80000100800 */
[----:B------:R-:W4:Y:S04]  /*3c60*/  LDL.LU R213, [R1+0x34] ;  /* 0x0000340001d57983 */ /* 0x000f280000300800 */
[----:B------:R0:W-:Y:S04]  /*3c70*/  STL [R1+0x28], R227 ;  /* 0x000028e301007387 */ /* 0x0001e80000100800 */
[----:B------:R-:W4:Y:S04]  /*3c80*/  LDL.LU R214, [R1+0x38] ;  /* 0x0000380001d67983 */ /* 0x000f280000300800 */
[----:B------:R-:W4:Y:S04]  /*3c90*/  LDL.LU R215, [R1+0x3c] ;  /* 0x00003c0001d77983 */ /* 0x000f280000300800 */
[----:B------:R-:W4:Y:S04]  /*3ca0*/  LDL.LU R216, [R1+0x40] ;  /* 0x0000400001d87983 */ /* 0x000f280000300800 */
[----:B--2---:R-:W2:Y:S04]  /*3cb0*/  LDL.LU R217, [R1+0x44] ;  /* 0x0000440001d97983 */ /* 0x004ea80000300800 */
[----:B---3--:R-:W3:Y:S04]  /*3cc0*/  LDL.LU R218, [R1+0x48] ;  /* 0x0000480001da7983 */ /* 0x008ee80000300800 */
[----:B----4-:R-:W4:Y:S04]  /*3cd0*/  LDL.LU R219, [R1+0x4c] ;  /* 0x00004c0001db7983 */ /* 0x010f280000300800 */
[----:B-1----:R-:W4:Y:S04]  /*3ce0*/  LDL.LU R220, [R1+0x50] ;  /* 0x0000500001dc7983 */ /* 0x002f280000300800 */
[----:B------:R-:W4:Y:S04]  /*3cf0*/  LDL.LU R221, [R1+0x54] ;  /* 0x0000540001dd7983 */ /* 0x000f280000300800 */
[----:B------:R-:W4:Y:S04]  /*3d00*/  LDL.LU R222, [R1+0x58] ;  /* 0x0000580001de7983 */ /* 0x000f280000300800 */
[----:B------:R-:W4:Y:S04]  /*3d10*/  LDL.LU R223, [R1+0x5c] ;  /* 0x00005c0001df7983 */ /* 0x000f280000300800 */
[----:B------:R-:W4:Y:S04]  /*3d20*/  LDL.LU R224, [R1+0x60] ;  /* 0x0000600001e07983 */ /* 0x000f280000300800 */
[----:B0-----:R-:W4:Y:S04]  /*3d30*/  LDL.LU R225, [R1+0x64] ;  /* 0x0000640001e17983 */ /* 0x001f280000300800 */
[----:B------:R-:W4:Y:S04]  /*3d40*/  LDL.LU R226, [R1+0x68] ;  /* 0x0000680001e27983 */ /* 0x000f280000300800 */
[----:B------:R-:W4:Y:S01]  /*3d50*/  LDL.LU R227, [R1+0x6c] ;  /* 0x00006c0001e37983 */ /* 0x000f220000300800 */
[----:B------:R-:W-:-:S05]  /*3d60*/  FADD R211, R135, R211 ;  /* 0x000000d387d37221 */ /* 0x000fca0000000000 */
[----:B------:R0:W-:Y:S01]  /*3d70*/  STL [R1+0x2c], R211 ;  /* 0x00002cd301007387 */ /* 0x0001e20000100800 */
[----:B------:R-:W-:-:S03]  /*3d80*/  FADD R212, R136, R212 ;  /* 0x000000d488d47221 */ /* 0x000fc60000000000 */
[----:B0-----:R0:W5:Y:S01]  /*3d90*/  LDL.LU R211, [R1+0xe0] ;  /* 0x0000e00001d37983 */ /* 0x0011620000300800 */
[----:B------:R-:W-:-:S03]  /*3da0*/  FADD R213, R137, R213 ;  /* 0x000000d589d57221 */ /* 0x000fc60000000000 */
[----:B------:R1:W-:Y:S01]  /*3db0*/  STL [R1+0x30], R212 ;  /* 0x000030d401007387 */ /* 0x0003e20000100800 */
[----:B------:R-:W-:-:S01]  /*3dc0*/  FADD R214, R138, R214 ;  /* 0x000000d68ad67221 */ /* 0x000fc20000000000 */
[----:B------:R-:W-:Y:S02]  /*3dd0*/  FADD R215, R139, R215 ;  /* 0x000000d78bd77221 */ /* 0x000fe40000000000 */
[----:B-1----:R0:W5:Y:S01]  /*3de0*/  LDL.LU R212, [R1+0xdc] ;  /* 0x0000dc0001d47983 */ /* 0x0021620000300800 */
[----:B------:R-:W-:-:S03]  /*3df0*/  FADD R216, R140, R216 ;  /* 0x000000d88cd87221 */ /* 0x000fc60000000000 */
[----:B------:R1:W-:Y:S01]  /*3e00*/  STL [R1+0x34], R213 ;  /* 0x000034d501007387 */ /* 0x0003e20000100800 */
[----:B--2---:R-:W-:-:S03]  /*3e10*/  FADD R217, R141, R217 ;  /* 0x000000d98dd97221 */ /* 0x004fc60000000000 */
[----:B-1----:R0:W5:Y:S01]  /*3e20*/  LDL.LU R213, [R1+0xd8] ;  /* 0x0000d80001d57983 */ /* 0x0021620000300800 */
[----:B---3--:R-:W-:-:S03]  /*3e30*/  FADD R218, R142, R218 ;  /* 0x000000da8eda7221 */ /* 0x008fc60000000000 */
[----:B------:R1:W-:Y:S01]  /*3e40*/  STL [R1+0x38], R214 ;  /* 0x000038d601007387 */ /* 0x0003e20000100800 */
[----:B----4-:R-:W-:-:S01]  /*3e50*/  FADD R219, R143, R219 ;  /* 0x000000db8fdb7221 */ /* 0x010fc20000000000 */
[----:B------:R-:W-:Y:S02]  /*3e60*/  FADD R220, R144, R220 ;  /* 0x000000dc90dc7221 */ /* 0x000fe40000000000 */
[----:B-1----:R0:W5:Y:S04]  /*3e70*/  LDL.LU R214, [R1+0xd4] ;  /* 0x0000d40001d67983 */ /* 0x0021680000300800 */
[----:B------:R1:W-:Y:S01]  /*3e80*/  STL [R1+0x3c], R215 ;  /* 0x00003cd701007387 */ /* 0x0003e20000100800 */
[----:B------:R-:W-:-:S01]  /*3e90*/  FADD R221, R145, R221 ;  /* 0x000000dd91dd7221 */ /* 0x000fc20000000000 */
[----:B------:R-:W-:-:S02]  /*3ea0*/  FADD R222, R146, R222 ;  /* 0x000000de92de7221 */ /* 0x000fc40000000000 */
[----:B-1----:R0:W5:Y:S04]  /*3eb0*/  LDL.LU R215, [R1+0xd0] ;  /* 0x0000d00001d77983 */ /* 0x0021680000300800 */
[----:B------:R1:W-:Y:S01]  /*3ec0*/  STL [R1+0x40], R216 ;  /* 0x000040d801007387 */ /* 0x0003e20000100800 */
[----:B------:R-:W-:-:S03]  /*3ed0*/  FADD R223, R147, R223 ;  /* 0x000000df93df7221 */ /* 0x000fc60000000000 */
        /* <DEDUP_REMOVED lines=13> */
[----:B------:R1:W-:Y:S04]  /*3fb0*/  STL [R1+0x54], R221 ;  /* 0x000054dd01007387 */ /* 0x0003e80000100800 */
        /* <DEDUP_REMOVED lines=12> */
[----:B-1----:R0:W5:Y:S01]  /*4080*/  LDL.LU R227, [R1+0xa0] ;  /* 0x0000a00001e37983 */ /* 0x0021620000300800 */
        /* <DEDUP_REMOVED lines=82> */
[----:B0-----:R-:W-:-:S06]  /*45b0*/  UMOV UR6, URZ ;  /* 0x0000003f00067c82 */ /* 0x001fcc0008000000 */
.L_x_31:
[----:B------:R-:W-:Y:S05]  /*45c0*/  @!P1 BRA `(.L_x_32) ;  /* 0x0000000000049947 */ /* 0x000fea0003800000 */
[----:B------:R-:W-:Y:S01]  /*45d0*/  BPT.TRAP 0x1 ;  /* 0x000000040000795c */ /* 0x000fe20000300000 */
.L_x_32:
[----:B------:R2:W-:Y:S04]  /*45e0*/  STL [R1+0xa4], R2 ;  /* 0x0000a40201007387 */ /* 0x0005e80000100800 */
[----:B--2---:R-:W2:Y:S04]  /*45f0*/  LDL R2, [R1+0x70] ;  /* 0x0000700001027983 */ /* 0x004ea80000100800 */
[----:B-----5:R3:W-:Y:S04]  /*4600*/  STL [R1+0xa0], R0 ;  /* 0x0000a00001007387 */ /* 0x0207e80000100800 */
[----:B---3--:R-:W3:Y:S01]  /*4610*/  LDL R0, [R1+0x78] ;  /* 0x0000780001007983 */ /* 0x008ee20000100800 */
[----:B-1----:R-:W-:Y:S01]  /*4620*/  IMAD.U32 R229, RZ, RZ, UR33 ;  /* 0x00000021ffe57e24 */ /* 0x002fe2000f8e00ff */
[----:B--2---:R-:W-:-:S02]  /*4630*/  ISETP.NE.AND P0, PT, R2, RZ, PT ;  /* 0x000000ff0200720c */ /* 0x004fc40003f05270 */
[----:B------:R1:W5:Y:S11]  /*4640*/  LDL.LU R2, [R1+0xa4] ;  /* 0x0000a40001027983 */ /* 0x0003760000300800 */
[----:B------:R-:W-:-:S05]  /*4650*/  @P0 LEA R229, R229, UR22, 0x3 ;  /* 0x00000016e5e50c11 */ /* 0x000fca000f8e18ff */
[----:B------:R-:W-:-:S05]  /*4660*/  @P0 VIADD R229, R229, 0x28 ;  /* 0x00000028e5e50836 */ /* 0x000fca0000000000 */
[----:B---3--:R-:W-:Y:S02]  /*4670*/  @P0 PRMT R229, R0, 0x654, R229 ;  /* 0x0000065400e50816 */ /* 0x008fe400000000e5 */
[----:B------:R1:W5:Y:S01]  /*4680*/  LDL.LU R0, [R1+0xa0] ;  /* 0x0000a00001007983 */ /* 0x0003620000300800 */
[----:B------:R-:W-:Y:S01]  /*4690*/  UISETP.GT.U32.AND UP0, UPT, UR15, 0x1, UPT ;  /* 0x000000010f00788c */ /* 0x000fe2000bf04070 */
[----:B------:R1:W-:Y:S05]  /*46a0*/  @P0 SYNCS.ARRIVE.TRANS64.RED.A1T0 RZ, [R229+URZ], RZ ;  /* 0x000000ffe5ff09a7 */ /* 0x0003ea000810043f */
[----:B------:R-:W-:-:S13]  /*46b0*/  PLOP3.LUT P0, PT, PT, PT, UP0, 0x80, 0x0 ;  /* 0x000000000000781c */ /* 0x000fda0003f0f008 */
[----:B-1----:R-:W-:Y:S05]  /*46c0*/  @P0 BRA `(.L_x_33) ;  /* 0x0000000000040947 */ /* 0x002fea0003800000 */
[----:B------:R-:W-:Y:S01]  /*46d0*/  BPT.TRAP 0x1 ;  /* 0x000000040000795c */ /* 0x000fe20000300000 */
.L_x_33:
[----:B------:R-:W-:Y:S02]  /*46e0*/  UISETP.GT.AND UP2, UPT, UR25, 0x1, UPT ;  /* 0x000000011900788c */ /* 0x000fe4000bf44270 */
[----:B------:R-:W-:Y:S02]  /*46f0*/  UIADD3 UR23, UR23, 0x1, URZ ;  /* 0x0000000117177890 */ /* 0x000fe4000fffe03f */
[----:B------:R-:W-:Y:S02]  /*4700*/  UIADD3 UR33, UR33, 0x1, URZ ;  /* 0x0000000121217890 */ /* 0x000fe4000fffe03f */
[----:B------:R-:W-:Y:S01]  /*4710*/  PLOP3.LUT P0, PT, PT, PT, UP2, 0x80, 0x0 ;  /* 0x000000000000781c */ /* 0x000fe20003f0f028 */
[----:B------:R-:W-:Y:S02]  /*4720*/  UISETP.NE.AND UP0, UPT, UR23, 0x5, UPT ;  /* 0x000000051700788c */ /* 0x000fe4000bf05270 */
[----:B------:R-:W-:Y:S02]  /*4730*/  UIADD3 UR9, UR25, -0x1, URZ ;  /* 0xffffffff19097890 */ /* 0x000fe4000fffe03f */
[----:B------:R-:W-:-:S02]  /*4740*/  USEL UR8, URZ, 0x1, UP0 ;  /* 0x000000013f087887 */ /* 0x000fc40008000000 */
[----:B------:R-:W-:Y:S02]  /*4750*/  UISETP.NE.AND UP1, UPT, UR33, 0x5, UPT ;  /* 0x000000052100788c */ /* 0x000fe4000bf25270 */
[----:B------:R-:W-:Y:S02]  /*4760*/  ULOP3.LUT UR24, UR24, UR8, URZ, 0x3c, !UPT ;  /* 0x0000000818187292 */ /* 0x000fe4000f8e3c3f */
[----:B------:R-:W-:Y:S02]  /*4770*/  USEL UR23, UR23, URZ, UP0 ;  /* 0x0000003f17177287 */ /* 0x000fe40008000000 */
[----:B------:R-:W-:Y:S01]  /*4780*/  USEL UR33, UR33, URZ, UP1 ;  /* 0x0000003f21217287 */ /* 0x000fe20008800000 */
[----:B------:R-:W-:Y:S01]  /*4790*/  UMOV UR8, 0x1 ;  /* 0x0000000100087882 */ /* 0x000fe20000000000 */
[----:B------:R-:W-:Y:S01]  /*47a0*/  UMOV UR25, UR9 ;  /* 0x0000000900197c82 */ /* 0x000fe20008000000 */
[----:B------:R-:W-:Y:S09]  /*47b0*/  @P0 BRA `(.L_x_34) ;  /* 0xffffffec00300947 */ /* 0x000ff2000383ffff */
.L_x_26:
[----:B------:R-:W-:-:S04]  /*47c0*/  UISETP.NE.AND UP0, UPT, UR6, URZ, UPT ;  /* 0x0000003f0600728c */ /* 0x000fc8000bf05270 */
[----:B------:R-:W-:-:S06]  /*47d0*/  USEL UR6, URZ, 0x1, !UP0 ;  /* 0x000000013f067887 */ /* 0x000fcc000c000000 */
[----:B------:R-:W-:-:S13]  /*47e0*/  ISETP.NE.AND P0, PT, RZ, UR6, PT ;  /* 0x00000006ff007c0c */ /* 0x000fda000bf05270 */
[----:B------:R-:W-:Y:S05]  /*47f0*/  @!P0 BRA `(.L_x_35) ;  /* 0x0000000c00c48947 */ /* 0x000fea0003800000 */
[----:B------:R-:W-:Y:S02]  /*4800*/  WARPGROUP.DEPBAR.LE gsb0, 0x0 ;  /* 0x00008000000079c5 */ /* 0x000fe40000010000 */
[----:B-----5:R-:W-:Y:S01]  /*4810*/  FADD R227, R25, R227 ;  /* 0x000000e319e37221 */ /* 0x020fe20000000000 */
[----:B------:R-:W-:-:S04]  /*4820*/  FADD R228, R24, R228 ;  /* 0x000000e418e47221 */ /* 0x000fc80000000000 */
[----:B------:R1:W-:Y:S04]  /*4830*/  STL [R1+0xa0], R227 ;  /* 0x0000a0e301007387 */ /* 0x0003e80000100800 */
[----:B-1----:R-:W2:Y:S04]  /*4840*/  LDL.LU R227, [R1+0x6c] ;  /* 0x00006c0001e37983 */ /* 0x002ea80000300800 */
[----:B--2---:R1:W-:Y:S04]  /*4850*/  STL [R1+0xa4], R227 ;  /* 0x0000a4e301007387 */ /* 0x0043e80000100800 */
        /* <DEDUP_REMOVED lines=52> */
[----:B-1----:R-:W2:Y:S01]  /*4ba0*/  LDL.LU R227, [R1] ;  /* 0x0000000001e37983 */ /* 0x002ea20000300800 */
[----:B------:R-:W-:Y:S01]  /*4bb0*/  FADD R226, R26, R226 ;  /* 0x000000e21ae27221 */ /* 0x000fe20000000000 */
        /* <DEDUP_REMOVED lines=97> */
[----:B--2---:R-:W-:-:S05]  /*51d0*/  FADD R227, R124, R227 ;  /* 0x000000e37ce37221 */ /* 0x004fca0000000000 */
[----:B------:R1:W-:Y:S04]  /*51e0*/  STL [R1], R227 ;  /* 0x000000e301007387 */ /* 0x0003e80000100800 */
[----:B-1----:R-:W2:Y:S02]  /*51f0*/  LDL.LU R227, [R1+0x10c] ;  /* 0x00010c0001e37983 */ /* 0x002ea40000300800 */
[----:B--2---:R-:W-:-:S05]  /*5200*/  FADD R227, R125, R227 ;  /* 0x000000e37de37221 */ /* 0x004fca0000000000 */
[----:B------:R1:W-:Y:S04]  /*5210*/  STL [R1+0x4], R227 ;  /* 0x000004e301007387 */ /* 0x0003e80000100800 */
        /* <DEDUP_REMOVED lines=78> */
[----:B-1----:R1:W5:Y:S02]  /*5700*/  LDL.LU R227, [R1+0xa0] ;  /* 0x0000a00001e37983 */ /* 0x0023640000300800 */
.L_x_35:
[----:B------:R-:W-:-:S04]  /*5710*/  IMAD.U32 R229, RZ, RZ, UR26 ;  /* 0x0000001affe57e24 */ /* 0x000fc8000f8e00ff */
[----:B------:R2:W-:Y:S01]  /*5720*/  SYNCS.ARRIVE.TRANS64.A1T0 RZ, [R229+UR28], RZ ;  /* 0x000000ffe5ff79a7 */ /* 0x0005e2000810001c */
[----:B------:R-:W-:Y:S02]  /*5730*/  WARPGROUP.DEPBAR.LE gsb0, 0x0 ;  /* 0x00008000000079c5 */ /* 0x000fe40000010000 */
[----:B------:R-:W3:Y:S02]  /*5740*/  LDC R24, c[0x0][0x28c] ;  /* 0x0000a300ff187b82 */ /* 0x000ee40000000800 */
[----:B---3--:R-:W-:-:S13]  /*5750*/  ISETP.GE.AND P0, PT, R24, 0x1, PT ;  /* 0x000000011800780c */ /* 0x008fda0003f06270 */
[----:B--2---:R-:W-:Y:S05]  /*5760*/  @!P0 BRA `(.L_x_36) ;  /* 0x0000000000688947 */ /* 0x004fea0003800000 */
[----:B------:R-:W-:-:S06]  /*5770*/  UISETP.NE.AND UP0, UPT, UR30, 0x3, UPT ;  /* 0x000000031e00788c */ /* 0x000fcc000bf05270 */
[----:B------:R-:W-:-:S13]  /*5780*/  PLOP3.LUT P0, PT, PT, PT, UP0, 0x80, 0x0 ;  /* 0x000000000000781c */ /* 0x000fda0003f0f008 */
[----:B------:R-:W-:Y:S05]  /*5790*/  @!P0 BRA `(.L_x_37) ;  /* 0x0000000000048947 */ /* 0x000fea0003800000 */
[----:B------:R-:W-:Y:S01]  /*57a0*/  BPT.TRAP 0x1 ;  /* 0x000000040000795c */ /* 0x000fe20000300000 */
.L_x_37:
[----:B-----5:R2:W-:Y:S04]  /*57b0*/  STL [R1+0xa4], R2 ;  /* 0x0000a40201007387 */ /* 0x0205e80000100800 */
[----:B--2---:R-:W2:Y:S04]  /*57c0*/  LDL R2, [R1+0x70] ;  /* 0x0000700001027983 */ /* 0x004ea80000100800 */
[----:B------:R3:W-:Y:S04]  /*57d0*/  STL [R1+0xa0], R0 ;  /* 0x0000a00001007387 */ /* 0x0007e80000100800 */
[----:B---3--:R-:W3:Y:S01]  /*57e0*/  LDL R0, [R1+0x78] ;  /* 0x0000780001007983 */ /* 0x008ee20000100800 */
[----:B--2---:R-:W-:-:S03]  /*57f0*/  ISETP.NE.AND P0, PT, R2, RZ, PT ;  /* 0x000000ff0200720c */ /* 0x004fc60003f05270 */
[----:B------:R2:W5:Y:S10]  /*5800*/  LDL.LU R2, [R1+0xa4] ;  /* 0x0000a40001027983 */ /* 0x0005740000300800 */
[----:B------:R-:W-:-:S05]  /*5810*/  VOTEU.ANY UP0, P0 ;  /* 0x00000000003f7886 */ /* 0x000fca0000000100 */
[----:B------:R-:W-:-:S06]  /*5820*/  @UP0 UIADD3 UR6, UR19, UR5, URZ ;  /* 0x0000000513060290 */ /* 0x000fcc000fffe03f */
[----:B------:R-:W-:Y:S02]  /*5830*/  IMAD.U32 R24, RZ, RZ, UR6 ;  /* 0x00000006ff187e24 */ /* 0x000fe4000f8e00ff */
[----:B------:R-:W-:Y:S02]  /*5840*/  IMAD.U32 R27, RZ, RZ, UR6 ;  /* 0x00000006ff1b7e24 */ /* 0x000fe4000f8e00ff */
[----:B------:R-:W-:-:S05]  /*5850*/  @P0 IMAD.WIDE.U32 R24, R24, -0x33333333, RZ ;  /* 0xcccccccd18180825 */ /* 0x000fca00078e00ff */
[----:B------:R-:W-:-:S05]  /*5860*/  @P0 SHF.R.U32.HI R24, RZ, 0x2, R25 ;  /* 0x00000002ff180819 */ /* 0x000fca0000011619 */
[----:B------:R-:W-:-:S05]  /*5870*/  @P0 IMAD R24, R24, -0x5, R27 ;  /* 0xfffffffb18180824 */ /* 0x000fca00078e021b */
[----:B------:R-:W-:-:S05]  /*5880*/  @P0 LEA R24, R24, UR22, 0x3 ;  /* 0x0000001618180c11 */ /* 0x000fca000f8e18ff */
[----:B------:R-:W-:-:S05]  /*5890*/  @P0 VIADD R24, R24, 0x28 ;  /* 0x0000002818180836 */ /* 0x000fca0000000000 */
[----:B---3--:R-:W-:Y:S02]  /*58a0*/  @P0 PRMT R24, R0, 0x654, R24 ;  /* 0x0000065400180816 */ /* 0x008fe40000000018 */
[----:B------:R2:W5:Y:S01]  /*58b0*/  LDL.LU R0, [R1+0xa0] ;  /* 0x0000a00001007983 */ /* 0x0005620000300800 */
[----:B------:R-:W-:Y:S01]  /*58c0*/  UISETP.GT.U32.AND UP0, UPT, UR15, 0x1, UPT ;  /* 0x000000010f00788c */ /* 0x000fe2000bf04070 */
[----:B------:R2:W-:Y:S05]  /*58d0*/  @P0 SYNCS.ARRIVE.TRANS64.RED.A1T0 RZ, [R24+URZ], RZ ;  /* 0x000000ff18ff09a7 */ /* 0x0005ea000810043f */
[----:B------:R-:W-:-:S13]  /*58e0*/  PLOP3.LUT P0, PT, PT, PT, UP0, 0x80, 0x0 ;  /* 0x000000000000781c */ /* 0x000fda0003f0f008 */
[----:B--2---:R-:W-:Y:S05]  /*58f0*/  @P0 BRA `(.L_x_36) ;  /* 0x0000000000040947 */ /* 0x004fea0003800000 */
[----:B------:R-:W-:Y:S01]  /*5900*/  BPT.TRAP 0x1 ;  /* 0x000000040000795c */ /* 0x000fe20000300000 */
.L_x_36:
[----:B-----5:R2:W-:Y:S01]  /*5910*/  STL [R1+0xa0], R0 ;  /* 0x0000a00001007387 */ /* 0x0205e20000100800 */
[----:B------:R-:W-:Y:S01]  /*5920*/  IMAD.U32 R24, RZ, RZ, UR27 ;  /* 0x0000001bff187e24 */ /* 0x000fe2000f8e00ff */
[----:B------:R-:W-:Y:S01]  /*5930*/  UIADD3 UR5, UR29, UR5, URZ ;  /* 0x000000051d057290 */ /* 0x000fe2000fffe03f */
[----:B------:R-:W3:Y:S01]  /*5940*/  LDC R35, c[0x0][0x288] ;  /* 0x0000a200ff237b82 */ /* 0x000ee20000000800 */
[----:B--2---:R-:W2:Y:S02]  /*5950*/  LDL R0, [R1+0x8c] ;  /* 0x00008c0001007983 */ /* 0x004ea40000100800 */
[----:B------:R-:W-:Y:S01]  /*5960*/  SHF.L.U32 R24, R24, 0x1f, RZ ;  /* 0x0000001f18187819 */ /* 0x000fe200000006ff */
[----:B------:R-:W-:Y:S02]  /*5970*/  UISETP.GT.U32.AND UP0, UPT, UR5, 0x4, UPT ;  /* 0x000000040500788c */ /* 0x000fe4000bf04070 */
[----:B------:R-:W-:Y:S01]  /*5980*/  UISETP.GE.U32.AND UP1, UPT, UR29, 0x5, UPT ;  /* 0x000000051d00788c */ /* 0x000fe2000bf26070 */
[----:B------:R-:W4:Y:S01]  /*5990*/  SYNCS.PHASECHK.TRANS64.TRYWAIT P0, [UR18+0x8], R24 ;  /* 0x00000818ff0075a7 */ /* 0x000f220008000152 */
[----:B------:R-:W-:-:S02]  /*59a0*/  UISETP.LT.U32.AND UP0, UPT, UR29, 0x5, UP0 ;  /* 0x000000051d00788c */ /* 0x000fc40008701070 */
[----:B------:R-:W-:Y:S02]  /*59b0*/  UIMAD.WIDE.U32 UR6, UR5, -0x33333333, URZ ;  /* 0xcccccccd050678a5 */ /* 0x000fe4000f8e003f */
[----:B------:R-:W-:Y:S02]  /*59c0*/  USEL UR8, URZ, 0x1, !UP0 ;  /* 0x000000013f087887 */ /* 0x000fe4000c000000 */
[----:B------:R-:W-:Y:S01]  /*59d0*/  USHF.R.U32.HI UR6, URZ, 0x2, UR7 ;  /* 0x000000023f067899 */ /* 0x000fe20008011607 */
[----:B--2---:R-:W-:Y:S02]  /*59e0*/  IMAD.SHL.U32 R32, R0, 0x2, RZ ;  /* 0x0000000200207824 */ /* 0x004fe400078e00ff */
[----:B------:R2:W5:Y:S01]  /*59f0*/  LDL.LU R0, [R1+0xa0] ;  /* 0x0000a00001007983 */ /* 0x0005620000300800 */
[----:B------:R-:W-:Y:S02]  /*5a00*/  ULOP3.LUT UR4, UR4, UR8, URZ, 0x3c, !UPT ;  /* 0x0000000804047292 */ /* 0x000fe4000f8e3c3f */
[----:B------:R-:W-:Y:S01]  /*5a10*/  UIMAD UR5, UR6, -0x5, UR5 ;  /* 0xfffffffb060578a4 */ /* 0x000fe2000f8e0205 */
[----:B------:R-:W-:Y:S01]  /*5a20*/  SHF.R.S32.HI R33, RZ, 0x1f, R32 ;  /* 0x0000001fff217819 */ /* 0x000fe20000011420 */
[----:B------:R-:W-:Y:S01]  /*5a30*/  @UP1 ULOP3.LUT UR4, UR4, 0x1, UR6, 0x78, !UPT ;  /* 0x0000000104041892 */ /* 0x000fe2000f8e7806 */
[----:B---34-:R-:W-:Y:S11]  /*5a40*/  @!P0 BRA `(.L_x_38) ;  /* 0x000000a800c08947 */ /* 0x018ff60003800000 */
.L_x_325:
[----:B------:R4:W-:Y:S01]  /*5a50*/  STL [R1+0xa8], R3 ;  /* 0x0000a80301007387 */ /* 0x0009e20000100800 */
[----:B------:R-:W-:Y:S01]  /*5a60*/  ULDC.64 UR6, c[0x0][0x5d0] ;  /* 0x0001740000067ab9 */ /* 0x000fe20000000a00 */
[----:B------:R-:W-:Y:S02]  /*5a70*/  ULDC UR8, c[0x0][0x284] ;  /* 0x0000a10000087ab9 */ /* 0x000fe40000000800 */
[----:B----4-:R-:W4:Y:S04]  /*5a80*/  LDL.LU R3, [R1+0x88] ;  /* 0x0000880001037983 */ /* 0x010f280000300800 */
[----:B------:R0:W-:Y:S04]  /*5a90*/  STL [R1+0xa4], R2 ;  /* 0x0000a40201007387 */ /* 0x0001e80000100800 */
[----:B0-----:R-:W2:Y:S04]  /*5aa0*/  LDL R2, [R1+0x84] ;  /* 0x0000840001027983 */ /* 0x001ea80000100800 */
[----:B-----5:R0:W-:Y:S04]  /*5ab0*/  STL [R1+0xa0], R0 ;  /* 0x0000a00001007387 */ /* 0x0201e80000100800 */
[----:B0-----:R-:W3:Y:S01]  /*5ac0*/  LDL R0, [R1+0x74] ;  /* 0x0000740001007983 */ /* 0x001ee20000100800 */
[----:B----4-:R-:W-:-:S03]  /*5ad0*/  IMAD.SHL.U32 R37, R3, 0x100, RZ ;  /* 0x0000010003257824 */ /* 0x010fc600078e00ff */
[----:B------:R0:W5:Y:S01]  /*5ae0*/  LDL.LU R3, [R1+0xa8] ;  /* 0x0000a80001037983 */ /* 0x0001620000300800 */
[----:B--2---:R-:W-:-:S03]  /*5af0*/  IMAD.SHL.U32 R34, R2, 0x40, RZ ;  /* 0x0000004002227824 */ /* 0x004fc600078e00ff */
[----:B------:R0:W5:Y:S01]  /*5b00*/  LDL.LU R2, [R1+0xa4] ;  /* 0x0000a40001027983 */ /* 0x0001620000300800 */
[----:B---3--:R-:W-:Y:S01]  /*5b10*/  SHF.R.S32.HI R38, RZ, 0x1f, R0 ;  /* 0x0000001fff267819 */ /* 0x008fe20000011400 */
[----:B------:R-:W-:-:S04]  /*5b20*/  IMAD.WIDE.U32 R24, R0, UR6, R32 ;  /* 0x0000000600187c25 */ /* 0x000fc8000f8e0020 */
[----:B------:R-:W-:-:S04]  /*5b30*/  IMAD R26, R38, UR6, RZ ;  /* 0x00000006261a7c24 */ /* 0x000fc8000f8e02ff */
[----:B------:R-:W-:Y:S02]  /*5b40*/  IMAD R27, R0, UR7, R26 ;  /* 0x00000007001b7c24 */ /* 0x000fe4000f8e021a */
[----:B------:R0:W5:Y:S01]  /*5b50*/  LDL.LU R0, [R1+0xa0] ;  /* 0x0000a00001007983 */ /* 0x0001620000300800 */
[----:B------:R-:W-:-:S04]  /*5b60*/  ISETP.GE.AND P0, PT, R34, UR8, PT ;  /* 0x0000000822007c0c */ /* 0x000fc8000bf06270 */
[C---:B------:R-:W-:Y:S02]  /*5b70*/  ISETP.GE.OR P0, PT, R37.reuse, R35, P0 ;  /* 0x000000232500720c */ /* 0x040fe40000706670 */
[----:B------:R-:W-:Y:S02]  /*5b80*/  SHF.R.S32.HI R36, RZ, 0x1f, R37 ;  /* 0x0000001fff247819 */ /* 0x000fe40000011425 */
[----:B------:R-:W-:-:S04]  /*5b90*/  IADD3 R24, P1, R37, R24, RZ ;  /* 0x0000001825187210 */ /* 0x000fc80007f3e0ff */
[----:B------:R-:W-:-:S05]  /*5ba0*/  IADD3.X R25, R36, R25, R27, P1, !PT ;  /* 0x0000001924197210 */ /* 0x000fca0000ffe41b */
[----:B0-----:R-:W-:Y:S05]  /*5bb0*/  @P0 BRA `(.L_x_39) ;  /* 0x0000008c00d40947 */ /* 0x001fea0003800000 */
[----:B------:R0:W-:Y:S01]  /*5bc0*/  STL.64 [R1+0xb0], R4 ;  /* 0x0000b00401007387 */ /* 0x0001e20000100a00 */
[----:B------:R-:W2:Y:S01]  /*5bd0*/  LDC.64 R28, c[0x0][0x5c8] ;  /* 0x00017200ff1c7b82 */ /* 0x000ea20000000a00 */
[----:B------:R-:W-:Y:S02]  /*5be0*/  ULDC.64 UR6, c[0x0][0x5c0] ;  /* 0x0001700000067ab9 */ /* 0x000fe40000000a00 */
[----:B0-----:R-:W3:Y:S04]  /*5bf0*/  LDL.64 R4, [R1+0x90] ;  /* 0x0000900001047983 */ /* 0x001ee80000100a00 */
[----:B-----5:R0:W-:Y:S04]  /*5c00*/  STL [R1+0xa8], R3 ;  /* 0x0000a80301007387 */ /* 0x0201e80000100800 */
[----:B0-----:R-:W3:Y:S04]  /*5c10*/  LDL.LU R3, [R1+0x84] ;  /* 0x0000840001037983 */ /* 0x001ee80000300800 */
[----:B------:R0:W-:Y:S04]  /*5c20*/  STL [R1+0xa4], R2 ;  /* 0x0000a40201007387 */ /* 0x0001e80000100800 */
[----:B0-----:R-:W4:Y:S04]  /*5c30*/  LDL R2, [R1+0x8c] ;  /* 0x00008c0001027983 */ /* 0x001f280000100800 */
[----:B------:R0:W-:Y:S04]  /*5c40*/  STL [R1+0xa0], R0 ;  /* 0x0000a00001007387 */ /* 0x0001e80000100800 */
[----:B0-----:R-:W4:Y:S01]  /*5c50*/  LDL R0, [R1+0x98] ;  /* 0x0000980001007983 */ /* 0x001f220000100800 */
[----:B---3--:R-:W-:-:S03]  /*5c60*/  IMAD.WIDE R30, R3, 0x40, R4 ;  /* 0x00000040031e7825 */ /* 0x008fc600078e0204 */
[----:B------:R0:W5:Y:S01]  /*5c70*/  LDL.LU.64 R4, [R1+0xb0] ;  /* 0x0000b00001047983 */ /* 0x0001620000300a00 */
[-C--:B--2---:R-:W-:Y:S02]  /*5c80*/  IMAD R26, R31, R28.reuse, RZ ;  /* 0x0000001c1f1a7224 */ /* 0x084fe400078e02ff */
[C---:B------:R-:W-:Y:S01]  /*5c90*/  IMAD.WIDE.U32 R24, R30.reuse, R28, R24 ;  /* 0x0000001c1e187225 */ /* 0x040fe200078e0018 */
[----:B------:R0:W5:Y:S03]  /*5ca0*/  LDL.LU R3, [R1+0xa8] ;  /* 0x0000a80001037983 */ /* 0x0001660000300800 */
[----:B------:R-:W-:Y:S01]  /*5cb0*/  IMAD R27, R30, R29, R26 ;  /* 0x0000001d1e1b7224 */ /* 0x000fe200078e021a */
[----:B------:R-:W-:Y:S02]  /*5cc0*/  LEA R26, P0, R28, R24, 0x3 ;  /* 0x000000181c1a7211 */ /* 0x000fe400078018ff */
[----:B------:R-:W-:Y:S01]  /*5cd0*/  IADD3 R24, P1, R24, UR6, RZ ;  /* 0x0000000618187c10 */ /* 0x000fe2000ff3e0ff */
[----:B------:R-:W-:Y:S01]  /*5ce0*/  IMAD.IADD R27, R25, 0x1, R27 ;  /* 0x00000001191b7824 */ /* 0x000fe200078e021b */
[----:B------:R-:W-:-:S04]  /*5cf0*/  IADD3 R26, P3, R26, UR6, RZ ;  /* 0x000000061a1a7c10 */ /* 0x000fc8000ff7e0ff */
[----:B------:R-:W-:Y:S01]  /*5d00*/  LEA.HI.X R29, R28, R27, R29, 0x3, P0 ;  /* 0x0000001b1c1d7211 */ /* 0x000fe200000f1c1d */
[----:B----4-:R-:W-:Y:S01]  /*5d10*/  IMAD R28, R2, -0x2, R35 ;  /* 0xfffffffe021c7824 */ /* 0x010fe200078e0223 */
[----:B------:R-:W-:Y:S01]  /*5d20*/  FSETP.NEU.AND P0, PT, RZ, UR31, PT ;  /* 0x0000001fff007c0b */ /* 0x000fe2000bf0d000 */
[----:B------:R0:W5:Y:S01]  /*5d30*/  LDL.LU R2, [R1+0xa4] ;  /* 0x0000a40001027983 */ /* 0x0001620000300800 */
[----:B------:R-:W-:Y:S01]  /*5d40*/  IADD3.X R25, R27, UR7, RZ, P1, !PT ;  /* 0x000000071b197c10 */ /* 0x000fe20008ffe4ff */
[----:B------:R-:W-:Y:S01]  /*5d50*/  BSSY B0, `(.L_x_39) ;  /* 0x00008db000007945 */ /* 0x000fe20003800000 */
[----:B------:R-:W-:Y:S01]  /*5d60*/  IADD3.X R27, R29, UR7, RZ, P3, !PT ;  /* 0x000000071d1b7c10 */ /* 0x000fe20009ffe4ff */
[----:B------:R-:W-:Y:S02]  /*5d70*/  IMAD.IADD R39, R0, 0x1, -R34 ;  /* 0x0000000100277824 */ /* 0x000fe400078e0a22 */
[----:B------:R0:W5:Y:S01]  /*5d80*/  LDL.LU R0, [R1+0xa0] ;  /* 0x0000a00001007983 */ /* 0x0001620000300800 */
[----:B------:R-:W-:-:S05]  /*5d90*/  IMAD.IADD R34, R28, 0x1, -R37 ;  /* 0x000000011c227824 */ /* 0x000fca00078e0a25 */
[----:B------:R-:W-:Y:S05]  /*5da0*/  @!P0 BRA `(.L_x_40) ;  /* 0x0000006800dc8947 */ /* 0x000fea0003800000 */
[----:B-----5:R2:W-:Y:S01]  /*5db0*/  STL [R1+0xa0], R0 ;  /* 0x0000a00001007387 */ /* 0x0205e20000100800 */
[----:B------:R-:W-:Y:S01]  /*5dc0*/  ULDC.64 UR6, c[0x0][0x5b8] ;  /* 0x00016e0000067ab9 */ /* 0x000fe20000000a00 */
[----:B------:R-:W-:Y:S02]  /*5dd0*/  ULDC.64 UR8, c[0x0][0x5a8] ;  /* 0x00016a0000087ab9 */ /* 0x000fe40000000a00 */
[----:B--2---:R-:W2:Y:S01]  /*5de0*/  LDL.LU R0, [R1+0x74] ;  /* 0x0000740001007983 */ /* 0x004ea20000300800 */
[----:B------:R-:W-:Y:S01]  /*5df0*/  IMAD R28, R38, UR6, RZ ;  /* 0x00000006261c7c24 */ /* 0x000fe2000f8e02ff */
[----:B------:R-:W-:Y:S01]  /*5e00*/  BSSY B1, `(.L_x_41) ;  /* 0x0000011000017945 */ /* 0x000fe20003800000 */
[----:B--2---:R-:W-:-:S04]  /*5e10*/  IMAD.WIDE.U32 R32, R0, UR6, R32 ;  /* 0x0000000600207c25 */ /* 0x004fc8000f8e0020 */
[----:B------:R-:W-:Y:S01]  /*5e20*/  IMAD R29, R0, UR7, R28 ;  /* 0x00000007001d7c24 */ /* 0x000fe2000f8e021c */
[----:B------:R-:W-:Y:S01]  /*5e30*/  IADD3 R32, P0, R37, R32, RZ ;  /* 0x0000002025207210 */ /* 0x000fe20007f1e0ff */
[----:B------:R2:W5:Y:S01]  /*5e40*/  LDL.LU R0, [R1+0xa0] ;  /* 0x0000a00001007983 */ /* 0x0005620000300800 */
[----:B------:R-:W-:Y:S02]  /*5e50*/  ULDC.64 UR6, c[0x0][0x5b0] ;  /* 0x00016c0000067ab9 */ /* 0x000fe40000000a00 */
[----:B------:R-:W-:Y:S01]  /*5e60*/  IADD3.X R33, R36, R33, R29, P0, !PT ;  /* 0x0000002124217210 */ /* 0x000fe200007fe41d */
[----:B------:R-:W-:Y:S01]  /*5e70*/  IMAD R35, R31, UR6, RZ ;  /* 0x000000061f237c24 */ /* 0x000fe2000f8e02ff */
[----:B------:R-:W-:Y:S01]  /*5e80*/  ISETP.GE.AND P0, PT, R39, 0x1, PT ;  /* 0x000000012700780c */ /* 0x000fe20003f06270 */
[----:B------:R-:W-:-:S03]  /*5e90*/  IMAD.WIDE.U32 R28, R30, UR6, R32 ;  /* 0x000000061e1c7c25 */ /* 0x000fc6000f8e0020 */
[----:B------:R-:W-:Y:S01]  /*5ea0*/  ISETP.LT.OR P4, PT, R34, 0x1, !P0 ;  /* 0x000000012200780c */ /* 0x000fe20004781670 */
[----:B------:R-:W-:Y:S01]  /*5eb0*/  IMAD R35, R30, UR7, R35 ;  /* 0x000000071e237c24 */ /* 0x000fe2000f8e0223 */
[----:B------:R-:W-:-:S04]  /*5ec0*/  IADD3 R28, P1, R28, UR8, RZ ;  /* 0x000000081c1c7c10 */ /* 0x000fc8000ff3e0ff */
[--C-:B------:R-:W-:Y:S02]  /*5ed0*/  IADD3.X R29, R29, UR9, R35.reuse, P1, !PT ;  /* 0x000000091d1d7c10 */ /* 0x100fe40008ffe423 */
[----:B------:R-:W-:-:S05]  /*5ee0*/  PRMT R35, RZ, 0x7610, R35 ;  /* 0x00007610ff237816 */ /* 0x000fca0000000023 */
[----:B--2---:R-:W-:Y:S05]  /*5ef0*/  @P4 BRA `(.L_x_42) ;  /* 0x0000000000044947 */ /* 0x004fea0003800000 */
[----:B------:R2:W5:Y:S02]  /*5f00*/  LDG.E.U8 R35, desc[UR20][R28.64] ;  /* 0x000000141c237981 */ /* 0x000564000c1e1100 */
.L_x_42:
[----:B------:R-:W-:Y:S05]  /*5f10*/  BSYNC B1 ;  /* 0x0000000000017941 */ /* 0x000fea0003800000 */
.L_x_41:
[----:B-----5:R-:W-:Y:S01]  /*5f20*/  LOP3.LUT R35, R35, 0xff, RZ, 0xc0, !PT ;  /* 0x000000ff23237812 */ /* 0x020fe200078ec0ff */
[----:B------:R-:W-:Y:S01]  /*5f30*/  BSSY B1, `(.L_x_43) ;  /* 0x000000b000017945 */ /* 0x000fe20003800000 */
[----:B------:R-:W-:Y:S02]  /*5f40*/  ISETP.LT.OR P3, PT, R34, 0x2, !P0 ;  /* 0x000000022200780c */ /* 0x000fe40004761670 */
[----:B------:R-:W-:-:S05]  /*5f50*/  F2FP.F16.E4M3.UNPACK_B R35, R35 ;  /* 0x00000023ff23723e */ /* 0x000fca00020006ff */
[----:B------:R-:W-:-:S05]  /*5f60*/  HADD2.F32 R35, -RZ, R35.H0_H0 ;  /* 0x20000023ff237230 */ /* 0x000fca0000004100 */
[----:B------:R-:W-:-:S04]  /*5f70*/  FMUL R35, R35, UR31 ;  /* 0x0000001f23237c20 */ /* 0x000fc80008400000 */
[----:B------:R-:W-:-:S05]  /*5f80*/  FFMA R35, R228, UR32, R35 ;  /* 0x00000020e4237c23 */ /* 0x000fca0008000023 */
[----:B------:R-:W-:Y:S02]  /*5f90*/  F2FP.SATFINITE.E4M3.F32.PACK_AB_MERGE_C R37, RZ, R35, RZ ;  /* 0x00000023ff25723e */ /* 0x000fe400048070ff */
[----:B------:R-:W-:-:S03]  /*5fa0*/  PRMT R35, RZ, 0x7610, R35 ;  /* 0x00007610ff237816 */ /* 0x000fc60000000023 */
[----:B------:R3:W-:Y:S01]  /*5fb0*/  @!P4 STG.E.U8 desc[UR20][R24.64], R37 ;  /* 0x000000251800c986 */ /* 0x0007e2000c101114 */
[----:B------:R-:W-:Y:S05]  /*5fc0*/  @P3 BRA `(.L_x_44) ;  /* 0x0000000000043947 */ /* 0x000fea0003800000 */
[----:B------:R4:W5:Y:S02]  /*5fd0*/  LDG.E.U8 R35, desc[UR20][R28.64+0x1] ;  /* 0x000001141c237981 */ /* 0x000964000c1e1100 */
.L_x_44:
[----:B------:R-:W-:Y:S05]  /*5fe0*/  BSYNC B1 ;  /* 0x0000000000017941 */ /* 0x000fea0003800000 */
.L_x_43:
[----:B-----5:R-:W-:Y:S01]  /*5ff0*/  LOP3.LUT R35, R35, 0xff, RZ, 0xc0, !PT ;  /* 0x000000ff23237812 */ /* 0x020fe200078ec0ff */
[----:B------:R-:W-:Y:S01]  /*6000*/  BSSY B1, `(.L_x_45) ;  /* 0x0000013000017945 */ /* 0x000fe20003800000 */
[----:B---3--:R-:W-:Y:S02]  /*6010*/  IADD3 R37, P1, R30, 0x8, RZ ;  /* 0x000000081e257810 */ /* 0x008fe40007f3e0ff */
[----:B------:R-:W-:-:S03]  /*6020*/  F2FP.F16.E4M3.UNPACK_B R35, R35 ;  /* 0x00000023ff23723e */ /* 0x000fc600020006ff */
[----:B------:R-:W-:Y:S01]  /*6030*/  IMAD.X R31, RZ, RZ, R31, P1 ;  /* 0x000000ffff1f7224 */ /* 0x000fe200008e061f */
[----:B------:R-:W-:Y:S01]  /*6040*/  ISETP.GE.AND P1, PT, R39, 0x9, PT ;  /* 0x000000092700780c */ /* 0x000fe20003f26270 */
[----:B------:R-:W-:Y:S02]  /*6050*/  HADD2.F32 R35, -RZ, R35.H0_H0 ;  /* 0x20000023ff237230 */ /* 0x000fe40000004100 */
[----:B------:R-:W-:Y:S01]  /*6060*/  IMAD R36, R31, UR6, RZ ;  /* 0x000000061f247c24 */ /* 0x000fe2000f8e02ff */
[----:B------:R-:W-:Y:S01]  /*6070*/  ISETP.LT.OR P5, PT, R34, 0x1, !P1 ;  /* 0x000000012200780c */ /* 0x000fe20004fa1670 */
[----:B------:R-:W-:-:S04]  /*6080*/  IMAD.WIDE.U32 R32, R37, UR6, R32 ;  /* 0x0000000625207c25 */ /* 0x000fc8000f8e0020 */
[----:B------:R-:W-:Y:S01]  /*6090*/  FMUL R30, R35, UR31 ;  /* 0x0000001f231e7c20 */ /* 0x000fe20008400000 */
[----:B------:R-:W-:-:S03]  /*60a0*/  IMAD R37, R37, UR7, R36 ;  /* 0x0000000725257c24 */ /* 0x000fc6000f8e0224 */
[----:B------:R-:W-:Y:S01]  /*60b0*/  FFMA R227, R227, UR32, R30 ;  /* 0x00000020e3e37c23 */ /* 0x000fe2000800001e */
[----:B------:R-:W-:Y:S02]  /*60c0*/  IADD3 R30, P4, R32, UR8, RZ ;  /* 0x00000008201e7c10 */ /* 0x000fe4000ff9e0ff */
[----:B------:R-:W-:Y:S02]  /*60d0*/  PRMT R32, RZ, 0x7610, R32 ;  /* 0x00007610ff207816 */ /* 0x000fe40000000020 */
[----:B------:R-:W-:Y:S02]  /*60e0*/  F2FP.SATFINITE.E4M3.F32.PACK_AB_MERGE_C R227, RZ, R227, RZ ;  /* 0x000000e3ffe3723e */ /* 0x000fe400048070ff */
[----:B------:R-:W-:-:S03]  /*60f0*/  IADD3.X R31, R33, UR9, R37, P4, !PT ;  /* 0x00000009211f7c10 */ /* 0x000fc6000a7fe425 */
[----:B------:R3:W-:Y:S01]  /*6100*/  @!P3 STG.E.U8 desc[UR20][R24.64+0x1], R227 ;  /* 0x000001e31800b986 */ /* 0x0007e2000c101114 */
[----:B------:R-:W-:Y:S05]  /*6110*/  @P5 BRA `(.L_x_46) ;  /* 0x0000000000045947 */ /* 0x000fea0003800000 */
[----:B------:R0:W5:Y:S02]  /*6120*/  LDG.E.U8 R32, desc[UR20][R30.64] ;  /* 0x000000141e207981 */ /* 0x000164000c1e1100 */
.L_x_46:
[----:B------:R-:W-:Y:S05]  /*6130*/  BSYNC B1 ;  /* 0x0000000000017941 */ /* 0x000fea0003800000 */
.L_x_45:
[----:B-----5:R-:W-:Y:S01]  /*6140*/  LOP3.LUT R32, R32, 0xff, RZ, 0xc0, !PT ;  /* 0x000000ff20207812 */ /* 0x020fe200078ec0ff */
[----:B------:R-:W-:Y:S01]  /*6150*/  BSSY B1, `(.L_x_47) ;  /* 0x000000b000017945 */ /* 0x000fe20003800000 */
[----:B------:R-:W-:Y:S02]  /*6160*/  ISETP.LT.OR P3, PT, R34, 0x2, !P1 ;  /* 0x000000022200780c */ /* 0x000fe40004f61670 */
[----:B------:R-:W-:-:S05]  /*6170*/  F2FP.F16.E4M3.UNPACK_B R32, R32 ;  /* 0x00000020ff20723e */ /* 0x000fca00020006ff */
[----:B------:R-:W-:-:S05]  /*6180*/  HADD2.F32 R32, -RZ, R32.H0_H0 ;  /* 0x20000020ff207230 */ /* 0x000fca0000004100 */
[----:B------:R-:W-:Y:S01]  /*6190*/  FMUL R33, R32, UR31 ;  /* 0x0000001f20217c20 */ /* 0x000fe20008400000 */
[----:B------:R-:W-:-:S03]  /*61a0*/  PRMT R32, RZ, 0x7610, R32 ;  /* 0x00007610ff207816 */ /* 0x000fc60000000020 */
[----:B------:R-:W-:-:S05]  /*61b0*/  FFMA R33, R226, UR32, R33 ;  /* 0x00000020e2217c23 */ /* 0x000fca0008000021 */
[----:B------:R-:W-:-:S05]  /*61c0*/  F2FP.SATFINITE.E4M3.F32.PACK_AB_MERGE_C R33, RZ, R33, RZ ;  /* 0x00000021ff21723e */ /* 0x000fca00048070ff */
[----:B------:R0:W-:Y:S01]  /*61d0*/  @!P5 STG.E.U8 desc[UR20][R26.64], R33 ;  /* 0x000000211a00d986 */ /* 0x0001e2000c101114 */
[----:B------:R-:W-:Y:S05]  /*61e0*/  @P3 BRA `(.L_x_48) ;  /* 0x0000000000043947 */ /* 0x000fea0003800000 */
[----:B------:R0:W5:Y:S02]  /*61f0*/  LDG.E.U8 R32, desc[UR20][R30.64+0x1] ;  /* 0x000001141e207981 */ /* 0x000164000c1e1100 */
.L_x_48:
[----:B------:R-:W-:Y:S05]  /*6200*/  BSYNC B1 ;  /* 0x0000000000017941 */ /* 0x000fea0003800000 */
.L_x_47:
[----:B-----5:R-:W-:Y:S01]  /*6210*/  LOP3.LUT R32, R32, 0xff, RZ, 0xc0, !PT ;  /* 0x000000ff20207812 */ /* 0x020fe200078ec0ff */
[----:B------:R-:W-:Y:S01]  /*6220*/  BSSY B1, `(.L_x_49) ;  /* 0x000000b000017945 */ /* 0x000fe20003800000 */
[----:B------:R-:W-:Y:S02]  /*6230*/  ISETP.LT.OR P4, PT, R34, 0x9, !P0 ;  /* 0x000000092200780c */ /* 0x000fe40004781670 */
[----:B------:R-:W-:-:S05]  /*6240*/  F2FP.F16.E4M3.UNPACK_B R32, R32 ;  /* 0x00000020ff20723e */ /* 0x000fca00020006ff */
[----:B------:R-:W-:-:S05]  /*6250*/  HADD2.F32 R32, -RZ, R32.H0_H0 ;  /* 0x20000020ff207230 */ /* 0x000fca0000004100 */
[----:B------:R-:W-:-:S04]  /*6260*/  FMUL R32, R32, UR31 ;  /* 0x0000001f20207c20 */ /* 0x000fc80008400000 */
[----:B------:R-:W-:-:S05]  /*6270*/  FFMA R32, R225, UR32, R32 ;  /* 0x00000020e1207c23 */ /* 0x000fca0008000020 */
[----:B0-----:R-:W-:Y:S02]  /*6280*/  F2FP.SATFINITE.E4M3.F32.PACK_AB_MERGE_C R33, RZ, R32, RZ ;  /* 0x00000020ff21723e */ /* 0x001fe400048070ff */
[----:B------:R-:W-:-:S03]  /*6290*/  PRMT R32, RZ, 0x7610, R32 ;  /* 0x00007610ff207816 */ /* 0x000fc60000000020 */
[----:B------:R0:W-:Y:S01]  /*62a0*/  @!P3 STG.E.U8 desc[UR20][R26.64+0x1], R33 ;  /* 0x000001211a00b986 */ /* 0x0001e2000c101114 */
[----:B------:R-:W-:Y:S05]  /*62b0*/  @P4 BRA `(.L_x_50) ;  /* 0x0000000000044947 */ /* 0x000fea0003800000 */
[----:B------:R0:W5:Y:S02]  /*62c0*/  LDG.E.U8 R32, desc[UR20][R28.64+0x8] ;  /* 0x000008141c207981 */ /* 0x000164000c1e1100 */
.L_x_50:
[----:B------:R-:W-:Y:S05]  /*62d0*/  BSYNC B1 ;  /* 0x0000000000017941 */ /* 0x000fea0003800000 */
.L_x_49:
[----:B-----5:R-:W-:Y:S01]  /*62e0*/  LOP3.LUT R32, R32, 0xff, RZ, 0xc0, !PT ;  /* 0x000000ff20207812 */ /* 0x020fe200078ec0ff */
[----:B------:R-:W-:Y:S01]  /*62f0*/  BSSY B1, `(.L_x_51) ;  /* 0x000000b000017945 */ /* 0x000fe20003800000 */
[----:B------:R-:W-:Y:S02]  /*6300*/  ISETP.LT.OR P3, PT, R34, 0xa, !P0 ;  /* 0x0000000a2200780c */ /* 0x000fe40004761670 */
[----:B------:R-:W-:-:S05]  /*6310*/  F2FP.F16.E4M3.UNPACK_B R32, R32 ;  /* 0x00000020ff20723e */ /* 0x000fca00020006ff */
[----:B------:R-:W-:-:S05]  /*6320*/  HADD2.F32 R32, -RZ, R32.H0_H0 ;  /* 0x20000020ff207230 */ /* 0x000fca0000004100 */
[----:B0-----:R-:W-:Y:S01]  /*6330*/  FMUL R33, R32, UR31 ;  /* 0x0000001f20217c20 */ /* 0x001fe20008400000 */
[----:B------:R-:W-:-:S03]  /*6340*/  PRMT R32, RZ, 0x7610, R32 ;  /* 0x00007610ff207816 */ /* 0x000fc60000000020 */
[----:B------:R-:W-:-:S05]  /*6350*/  FFMA R33, R224, UR32, R33 ;  /* 0x00000020e0217c23 */ /* 0x000fca0008000021 */
[----:B------:R-:W-:-:S05]  /*6360*/  F2FP.SATFINITE.E4M3.F32.PACK_AB_MERGE_C R33, RZ, R33, RZ ;  /* 0x00000021ff21723e */ /* 0x000fca00048070ff */
[----:B------:R0:W-:Y:S01]  /*6370*/  @!P4 STG.E.U8 desc[UR20][R24.64+0x8], R33 ;  /* 0x000008211800c986 */ /* 0x0001e2000c101114 */
[----:B------:R-:W-:Y:S05]  /*6380*/  @P3 BRA `(.L_x_52) ;  /* 0x0000000000043947 */ /* 0x000fea0003800000 */
[----:B------:R0:W5:Y:S02]  /*6390*/  LDG.E.U8 R32, desc[UR20][R28.64+0x9] ;  /* 0x000009141c207981 */ /* 0x000164000c1e1100 */
.L_x_52:
[----:B------:R-:W-:Y:S05]  /*63a0*/  BSYNC B1 ;  /* 0x0000000000017941 */ /* 0x000fea0003800000 */
.L_x_51:
        /* <DEDUP_REMOVED lines=12> */
.L_x_54:
[----:B------:R-:W-:Y:S05]  /*6470*/  BSYNC B1 ;  /* 0x0000000000017941 */ /* 0x000fea0003800000 */
.L_x_53:
        /* <DEDUP_REMOVED lines=12> */
.L_x_56:
[----:B------:R-:W-:Y:S05]  /*6540*/  BSYNC B1 ;  /* 0x0000000000017941 */ /* 0x000fea0003800000 */
.L_x_55:
        /* <DEDUP_REMOVED lines=12> */
.L_x_58:
[----:B------:R-:W-:Y:S05]  /*6610*/  BSYNC B1 ;  /* 0x0000000000017941 */ /* 0x000fea0003800000 */
.L_x_57:
        /* <DEDUP_REMOVED lines=12> */
.L_x_60:
[----:B------:R-:W-:Y:S05]  /*66e0*/  BSYNC B1 ;  /* 0x0000000000017941 */ /* 0x000fea0003800000 */
.L_x_59:
        /* <DEDUP_REMOVED lines=12> */
.L_x_62:
[----:B------:R-:W-:Y:S05]  /*67b0*/  BSYNC B1 ;  /* 0x0000000000017941 */ /* 0x000fea0003800000 */
.L_x_61:
        /* <DEDUP_REMOVED lines=12> */
.L_x_64:
[----:B------:R-:W-:Y:S05]  /*6880*/  BSYNC B1 ;  /* 0x0000000000017941 */ /* 0x000fea0003800000 */
.L_x_63:
        /* <DEDUP_REMOVED lines=12> */
.L_x_66:
[----:B------:R-:W-:Y:S05]  /*6950*/  BSYNC B1 ;  /* 0x0000000000017941 */ /* 0x000fea0003800000 */
.L_x_65:
        /* <DEDUP_REMOVED lines=12> */
.L_x_68:
[----:B------:R-:W-:Y:S05]  /*6a20*/  BSYNC B1 ;  /* 0x0000000000017941 */ /* 0x000fea0003800000 */
.L_x_67:
        /* <DEDUP_REMOVED lines=12> */
.L_x_70:
[----:B------:R-:W-:Y:S05]  /*6af0*/  BSYNC B1 ;  /* 0x0000000000017941 */ /* 0x000fea0003800000 */
.L_x_69:
        /* <DEDUP_REMOVED lines=12> */
.L_x_72:
[----:B------:R-:W-:Y:S05]  /*6bc0*/  BSYNC B1 ;  /* 0x0000000000017941 */ /* 0x000fea0003800000 */
.L_x_71:
        /* <DEDUP_REMOVED lines=12> */
.L_x_74:
[----:B------:R-:W-:Y:S05]  /*6c90*/  BSYNC B1 ;  /* 0x0000000000017941 */ /* 0x000fea0003800000 */
.L_x_73:
        /* <DEDUP_REMOVED lines=12> */
.L_x_76:
[----:B------:R-:W-:Y:S05]  /*6d60*/  BSYNC B1 ;  /* 0x0000000000017941 */ /* 0x000fea0003800000 */
.L_x_75:
        /* <DEDUP_REMOVED lines=12> */
.L_x_78:
[----:B------:R-:W-:Y:S05]  /*6e30*/  BSYNC B1 ;  /* 0x0000000000017941 */ /* 0x000fea0003800000 */
.L_x_77:
        /* <DEDUP_REMOVED lines=12> */
.L_x_80:
[----:B------:R-:W-:Y:S05]  /*6f00*/  BSYNC B1 ;  /* 0x0000000000017941 */ /* 0x000fea0003800000 */
.L_x_79:
        /* <DEDUP_REMOVED lines=12> */
.L_x_82:
[----:B------:R-:W-:Y:S05]  /*6fd0*/  BSYNC B1 ;  /* 0x0000000000017941 */ /* 0x000fea0003800000 */
.L_x_81:
        /* <DEDUP_REMOVED lines=12> */
.L_x_84:
[----:B------:R-:W-:Y:S05]  /*70a0*/  BSYNC B1 ;  /* 0x0000000000017941 */ /* 0x000fea0003800000 */
.L_x_83:
        /* <DEDUP_REMOVED lines=12> */
.L_x_86:
[----:B------:R-:W-:Y:S05]  /*7170*/  BSYNC B1 ;  /* 0x0000000000017941 */ /* 0x000fea0003800000 */
.L_x_85:
        /* <DEDUP_REMOVED lines=12> */
.L_x_88:
[----:B------:R-:W-:Y:S05]  /*7240*/  BSYNC B1 ;  /* 0x0000000000017941 */ /* 0x000fea0003800000 */
.L_x_87:
        /* <DEDUP_REMOVED lines=12> */
.L_x_90:
[----:B------:R-:W-:Y:S05]  /*7310*/  BSYNC B1 ;  /* 0x0000000000017941 */ /* 0x000fea0003800000 */
.L_x_89:
        /* <DEDUP_REMOVED lines=12> */
.L_x_92:
[----:B------:R-:W-:Y:S05]  /*73e0*/  BSYNC B1 ;  /* 0x0000000000017941 */ /* 0x000fea0003800000 */
.L_x_91:
        /* <DEDUP_REMOVED lines=12> */
.L_x_94:
[----:B------:R-:W-:Y:S05]  /*74b0*/  BSYNC B1 ;  /* 0x0000000000017941 */ /* 0x000fea0003800000 */
.L_x_93:
        /* <DEDUP_REMOVED lines=12> */
.L_x_96:
[----:B------:R-:W-:Y:S05]  /*7580*/  BSYNC B1 ;  /* 0x0000000000017941 */ /* 0x000fea0003800000 */
.L_x_95:
        /* <DEDUP_REMOVED lines=12> */
.L_x_98:
[----:B------:R-:W-:Y:S05]  /*7650*/  BSYNC B1 ;  /* 0x0000000000017941 */ /* 0x000fea0003800000 */
.L_x_97:
        /* <DEDUP_REMOVED lines=12> */
.L_x_100:
[----:B------:R-:W-:Y:S05]  /*7720*/  BSYNC B1 ;  /* 0x0000000000017941 */ /* 0x000fea0003800000 */
.L_x_99:
        /* <DEDUP_REMOVED lines=12> */
.L_x_102:
[----:B------:R-:W-:Y:S05]  /*77f0*/  BSYNC B1 ;  /* 0x0000000000017941 */ /* 0x000fea0003800000 */
.L_x_101:
        /* <DEDUP_REMOVED lines=12> */
.L_x_104:
[----:B------:R-:W-:Y:S05]  /*78c0*/  BSYNC B1 ;  /* 0x0000000000017941 */ /* 0x000fea0003800000 */
.L_x_103:
        /* <DEDUP_REMOVED lines=12> */
.L_x_106:
[----:B------:R-:W-:Y:S05]  /*7990*/  BSYNC B1 ;  /* 0x0000000000017941 */ /* 0x000fea0003800000 */
.L_x_105:
        /* <DEDUP_REMOVED lines=12> */
.L_x_108:
[----:B------:R-:W-:Y:S05]  /*7a60*/  BSYNC B1 ;  /* 0x0000000000017941 */ /* 0x000fea0003800000 */
.L_x_107:
        /* <DEDUP_REMOVED lines=12> */
.L_x_110:
[----:B------:R-:W-:Y:S05]  /*7b30*/  BSYNC B1 ;  /* 0x0000000000017941 */ /* 0x000fea0003800000 */
.L_x_109:
        /* <DEDUP_REMOVED lines=12> */
.L_x_112:
[----:B------:R-:W-:Y:S05]  /*7c00*/  BSYNC B1 ;  /* 0x0000000000017941 */ /* 0x000fea0003800000 */
.L_x_111:
        /* <DEDUP_REMOVED lines=12> */
.L_x_114:
[----:B------:R-:W-:Y:S05]  /*7cd0*/  BSYNC B1 ;  /* 0x0000000000017941 */ /* 0x000fea0003800000 */
.L_x_113:
        /* <DEDUP_REMOVED lines=12> */
.L_x_116:
[----:B------:R-:W-:Y:S05]  /*7da0*/  BSYNC B1 ;  /* 0x0000000000017941 */ /* 0x000fea0003800000 */
.L_x_115:
        /* <DEDUP_REMOVED lines=12> */
.L_x_118:
[----:B------:R-:W-:Y:S05]  /*7e70*/  BSYNC B1 ;  /* 0x0000000000017941 */ /* 0x000fea0003800000 */
.L_x_117:
        /* <DEDUP_REMOVED lines=12> */
.L_x_120:
[----:B------:R-:W-:Y:S05]  /*7f40*/  BSYNC B1 ;  /* 0x0000000000017941 */ /* 0x000fea0003800000 */
.L_x_119:
        /* <DEDUP_REMOVED lines=12> */
.L_x_122:
[----:B------:R-:W-:Y:S05]  /*8010*/  BSYNC B1 ;  /* 0x0000000000017941 */ /* 0x000fea0003800000 */
.L_x_121:
        /* <DEDUP_REMOVED lines=12> */
.L_x_124:
[----:B------:R-:W-:Y:S05]  /*80e0*/  BSYNC B1 ;  /* 0x0000000000017941 */ /* 0x000fea0003800000 */
.L_x_123:
        /* <DEDUP_REMOVED lines=12> */
.L_x_126:
[----:B------:R-:W-:Y:S05]  /*81b0*/  BSYNC B1 ;  /* 0x0000000000017941 */ /* 0x000fea0003800000 */
.L_x_125:
        /* <DEDUP_REMOVED lines=12> */
.L_x_128:
[----:B------:R-:W-:Y:S05]  /*8280*/  BSYNC B1 ;  /* 0x0000000000017941 */ /* 0x000fea0003800000 */
.L_x_127:
        /* <DEDUP_REMOVED lines=12> */
.L_x_130:
[----:B------:R-:W-:Y:S05]  /*8350*/  BSYNC B1 ;  /* 0x0000000000017941 */ /* 0x000fea0003800000 */
.L_x_129:
        /* <DEDUP_REMOVED lines=12> */
.L_x_132:
[----:B------:R-:W-:Y:S05]  /*8420*/  BSYNC B1 ;  /* 0x0000000000017941 */ /* 0x000fea0003800000 */
.L_x_131:
        /* <DEDUP_REMOVED lines=12> */
.L_x_134:
[----:B------:R-:W-:Y:S05]  /*84f0*/  BSYNC B1 ;  /* 0x0000000000017941 */ /* 0x000fea0003800000 */
.L_x_133:
        /* <DEDUP_REMOVED lines=12> */
.L_x_136:
[----:B------:R-:W-:Y:S05]  /*85c0*/  BSYNC B1 ;  /* 0x0000000000017941 */ /* 0x000fea0003800000 */
.L_x_135:
        /* <DEDUP_REMOVED lines=12> */
.L_x_138:
[----:B------:R-:W-:Y:S05]  /*8690*/  BSYNC B1 ;  /* 0x0000000000017941 */ /* 0x000fea0003800000 */
.L_x_137:
        /* <DEDUP_REMOVED lines=12> */
.L_x_140:
[----:B------:R-:W-:Y:S05]  /*8760*/  BSYNC B1 ;  /* 0x0000000000017941 */ /* 0x000fea0003800000 */
.L_x_139:
        /* <DEDUP_REMOVED lines=12> */
.L_x_142:
[----:B------:R-:W-:Y:S05]  /*8830*/  BSYNC B1 ;  /* 0x0000000000017941 */ /* 0x000fea0003800000 */
.L_x_141:
        /* <DEDUP_REMOVED lines=12> */
.L_x_144:
[----:B------:R-:W-:Y:S05]  /*8900*/  BSYNC B1 ;  /* 0x0000000000017941 */ /* 0x000fea0003800000 */
.L_x_143:
        /* <DEDUP_REMOVED lines=12> */
.L_x_146:
[----:B------:R-:W-:Y:S05]  /*89d0*/  BSYNC B1 ;  /* 0x0000000000017941 */ /* 0x000fea0003800000 */
.L_x_145:
        /* <DEDUP_REMOVED lines=12> */
.L_x_148:
[----:B------:R-:W-:Y:S05]  /*8aa0*/  BSYNC B1 ;  /* 0x0000000000017941 */ /* 0x000fea0003800000 */
.L_x_147:
        /* <DEDUP_REMOVED lines=12> */
.L_x_150:
[----:B------:R-:W-:Y:S05]  /*8b70*/  BSYNC B1 ;  /* 0x0000000000017941 */ /* 0x000fea0003800000 */
.L_x_149:
        /* <DEDUP_REMOVED lines=12> */
.L_x_152:
[----:B------:R-:W-:Y:S05]  /*8c40*/  BSYNC B1 ;  /* 0x0000000000017941 */ /* 0x000fea0003800000 */
.L_x_151:
        /* <DEDUP_REMOVED lines=12> */
.L_x_154:
[----:B------:R-:W-:Y:S05]  /*8d10*/  BSYNC B1 ;  /* 0x0000000000017941 */ /* 0x000fea0003800000 */
.L_x_153:
        /* <DEDUP_REMOVED lines=12> */
.L_x_156:
[----:B------:R-:W-:Y:S05]  /*8de0*/  BSYNC B1 ;  /* 0x0000000000017941 */ /* 0x000fea0003800000 */
.L_x_155:
        /* <DEDUP_REMOVED lines=12> */
.L_x_158:
[----:B------:R-:W-:Y:S05]  /*8eb0*/  BSYNC B1 ;  /* 0x0000000000017941 */ /* 0x000fea0003800000 */
.L_x_157:
        /* <DEDUP_REMOVED lines=12> */
.L_x_160:
[----:B------:R-:W-:Y:S05]  /*8f80*/  BSYNC B1 ;  /* 0x0000000000017941 */ /* 0x000fea0003800000 */
.L_x_159:
        /* <DEDUP_REMOVED lines=12> */
.L_x_162:
[----:B------:R-:W-:Y:S05]  /*9050*/  BSYNC B1 ;  /* 0x0000000000017941 */ /* 0x000fea0003800000 */
.L_x_161:
        /* <DEDUP_REMOVED lines=12> */
.L_x_164:
[----:B------:R-:W-:Y:S05]  /*9120*/  BSYNC B1 ;  /* 0x0000000000017941 */ /* 0x000fea0003800000 */
.L_x_163:
        /* <DEDUP_REMOVED lines=12> */
.L_x_166:
[----:B------:R-:W-:Y:S05]  /*91f0*/  BSYNC B1 ;  /* 0x0000000000017941 */ /* 0x000fea0003800000 */
.L_x_165:
        /* <DEDUP_REMOVED lines=12> */
.L_x_168:
[----:B------:R-:W-:Y:S05]  /*92c0*/  BSYNC B1 ;  /* 0x0000000000017941 */ /* 0x000fea0003800000 */
.L_x_167:
        /* <DEDUP_REMOVED lines=12> */
.L_x_170:
[----:B------:R-:W-:Y:S05]  /*9390*/  BSYNC B1 ;  /* 0x0000000000017941 */ /* 0x000fea0003800000 */
.L_x_169:
        /* <DEDUP_REMOVED lines=12> */
.L_x_172:
[----:B------:R-:W-:Y:S05]  /*9460*/  BSYNC B1 ;  /* 0x0000000000017941 */ /* 0x000fea0003800000 */
.L_x_171:
        /* <DEDUP_REMOVED lines=12> */
.L_x_174:
[----:B------:R-:W-:Y:S05]  /*9530*/  BSYNC B1 ;  /* 0x0000000000017941 */ /* 0x000fea0003800000 */
.L_x_173:
        /* <DEDUP_REMOVED lines=12> */
.L_x_176:
[----:B------:R-:W-:Y:S05]  /*9600*/  BSYNC B1 ;  /* 0x0000000000017941 */ /* 0x000fea0003800000 */
.L_x_175:
        /* <DEDUP_REMOVED lines=12> */
.L_x_178:
[----:B------:R-:W-:Y:S05]  /*96d0*/  BSYNC B1 ;  /* 0x0000000000017941 */ /* 0x000fea0003800000 */
.L_x_177:
        /* <DEDUP_REMOVED lines=12> */
.L_x_180:
[----:B------:R-:W-:Y:S05]  /*97a0*/  BSYNC B1 ;  /* 0x0000000000017941 */ /* 0x000fea0003800000 */
.L_x_179:
        /* <DEDUP_REMOVED lines=12> */
.L_x_182:
[----:B------:R-:W-:Y:S05]  /*9870*/  BSYNC B1 ;  /* 0x0000000000017941 */ /* 0x000fea0003800000 */
.L_x_181:
        /* <DEDUP_REMOVED lines=12> */
.L_x_184:
[----:B------:R-:W-:Y:S05]  /*9940*/  BSYNC B1 ;  /* 0x0000000000017941 */ /* 0x000fea0003800000 */
.L_x_183:
        /* <DEDUP_REMOVED lines=12> */
.L_x_186:
[----:B------:R-:W-:Y:S05]  /*9a10*/  BSYNC B1 ;  /* 0x0000000000017941 */ /* 0x000fea0003800000 */
.L_x_185:
        /* <DEDUP_REMOVED lines=12> */
.L_x_188:
[----:B------:R-:W-:Y:S05]  /*9ae0*/  BSYNC B1 ;  /* 0x0000000000017941 */ /* 0x000fea0003800000 */
.L_x_187:
        /* <DEDUP_REMOVED lines=12> */
.L_x_190:
[----:B------:R-:W-:Y:S05]  /*9bb0*/  BSYNC B1 ;  /* 0x0000000000017941 */ /* 0x000fea0003800000 */
.L_x_189:
        /* <DEDUP_REMOVED lines=12> */
.L_x_192:
[----:B------:R-:W-:Y:S05]  /*9c80*/  BSYNC B1 ;  /* 0x0000000000017941 */ /* 0x000fea0003800000 */
.L_x_191:
        /* <DEDUP_REMOVED lines=12> */
.L_x_194:
[----:B------:R-:W-:Y:S05]  /*9d50*/  BSYNC B1 ;  /* 0x0000000000017941 */ /* 0x000fea0003800000 */
.L_x_193:
        /* <DEDUP_REMOVED lines=12> */
.L_x_196:
[----:B------:R-:W-:Y:S05]  /*9e20*/  BSYNC B1 ;  /* 0x0000000000017941 */ /* 0x000fea0003800000 */
.L_x_195:
[----:B-----5:R-:W-:Y:S01]  /*9e30*/  LOP3.LUT R32, R32, 0xff, RZ, 0xc0, !PT ;  /* 0x000000ff20207812 */ /* 0x020fe200078ec0ff */
[----:B------:R-:W-:Y:S01]  /*9e40*/  BSSY B1, `(.L_x_197) ;  /* 0x000000b000017945 */ /* 0x000fe20003800000 */
[----:B------:R-:W-:Y:S02]  /*9e50*/  ISETP.LT.OR P4, PT, R34, 0x99, !P1 ;  /* 0x000000992200780c */ /* 0x000fe40004f81670 */
[----:B------:R-:W-:-:S05]  /*9e60*/  F2FP.F16.E4M3.UNPACK_B R32, R32 ;  /* 0x00000020ff20723e */ /* 0x000fca00020006ff */
[----:B------:R-:W-:-:S05]  /*9e70*/  HADD2.F32 R32, -RZ, R32.H0_H0 ;  /* 0x20000020ff207230 */ /* 0x000fca0000004100 */
[----:B------:R-:W-:-:S04]  /*9e80*/  FMUL R32, R32, UR31 ;  /* 0x0000001f20207c20 */ /* 0x000fc80008400000 */
[----:B------:R-:W-:Y:S01]  /*9e90*/  FFMA R32, R23, UR32, R32 ;  /* 0x0000002017207c23 */ /* 0x000fe20008000020 */
[----:B------:R-:W-:-:S04]  /*9ea0*/  PRMT R23, RZ, 0x7610, R23 ;  /* 0x00007610ff177816 */ /* 0x000fc80000000017 */
[----:B0-----:R-:W-:-:S05]  /*9eb0*/  F2FP.SATFINITE.E4M3.F32.PACK_AB_MERGE_C R33, RZ, R32, RZ ;  /* 0x00000020ff21723e */ /* 0x001fca00048070ff */
[----:B------:R0:W-:Y:S01]  /*9ec0*/  @!P3 STG.E.U8 desc[UR20][R24.64+0x99], R33 ;  /* 0x000099211800b986 */ /* 0x0001e2000c101114 */
[----:B------:R-:W-:Y:S05]  /*9ed0*/  @P4 BRA `(.L_x_198) ;  /* 0x0000000000044947 */ /* 0x000fea0003800000 */
[----:B------:R0:W5:Y:S02]  /*9ee0*/  LDG.E.U8 R23, desc[UR20][R30.64+0x98] ;  /* 0x000098141e177981 */ /* 0x000164000c1e1100 */
.L_x_198:
[----:B------:R-:W-:Y:S05]  /*9ef0*/  BSYNC B1 ;  /* 0x0000000000017941 */ /* 0x000fea0003800000 */
.L_x_197:
        /* <DEDUP_REMOVED lines=8> */
[----:B------:R-:W-:-:S05]  /*9f80*/  F2FP.SATFINITE.E4M3.F32.PACK_AB_MERGE_C R23, RZ, R23, RZ ;  /* 0x00000017ff17723e */ /* 0x000fca00048070ff */
[----:B------:R0:W-:Y:S01]  /*9f90*/  @!P4 STG.E.U8 desc[UR20][R26.64+0x98], R23 ;  /* 0x000098171a00c986 */ /* 0x0001e2000c101114 */
[----:B------:R-:W-:Y:S05]  /*9fa0*/  @P3 BRA `(.L_x_200) ;  /* 0x0000000000043947 */ /* 0x000fea0003800000 */
[----:B------:R0:W5:Y:S02]  /*9fb0*/  LDG.E.U8 R22, desc[UR20][R30.64+0x99] ;  /* 0x000099141e167981 */ /* 0x000164000c1e1100 */
.L_x_200:
[----:B------:R-:W-:Y:S05]  /*9fc0*/  BSYNC B1 ;  /* 0x0000000000017941 */ /* 0x000fea0003800000 */
.L_x_199:
        /* <DEDUP_REMOVED lines=12> */
.L_x_202:
[----:B------:R-:W-:Y:S05]  /*a090*/  BSYNC B1 ;  /* 0x0000000000017941 */ /* 0x000fea0003800000 */
.L_x_201:
        /* <DEDUP_REMOVED lines=12> */
.L_x_204:
[----:B------:R-:W-:Y:S05]  /*a160*/  BSYNC B1 ;  /* 0x0000000000017941 */ /* 0x000fea0003800000 */
.L_x_203:
        /* <DEDUP_REMOVED lines=12> */
.L_x_206:
[----:B------:R-:W-:Y:S05]  /*a230*/  BSYNC B1 ;  /* 0x0000000000017941 */ /* 0x000fea0003800000 */
.L_x_205:
        /* <DEDUP_REMOVED lines=12> */
.L_x_208:
[----:B------:R-:W-:Y:S05]  /*a300*/  BSYNC B1 ;  /* 0x0000000000017941 */ /* 0x000fea0003800000 */
.L_x_207:
        /* <DEDUP_REMOVED lines=12> */
.L_x_210:
[----:B------:R-:W-:Y:S05]  /*a3d0*/  BSYNC B1 ;  /* 0x0000000000017941 */ /* 0x000fea0003800000 */
.L_x_209:
        /* <DEDUP_REMOVED lines=12> */
.L_x_212:
[----:B------:R-:W-:Y:S05]  /*a4a0*/  BSYNC B1 ;  /* 0x0000000000017941 */ /* 0x000fea0003800000 */
.L_x_211:
        /* <DEDUP_REMOVED lines=12> */
.L_x_214:
[----:B------:R-:W-:Y:S05]  /*a570*/  BSYNC B1 ;  /* 0x0000000000017941 */ /* 0x000fea0003800000 */
.L_x_213:
        /* <DEDUP_REMOVED lines=12> */
.L_x_216:
[----:B------:R-:W-:Y:S05]  /*a640*/  BSYNC B1 ;  /* 0x0000000000017941 */ /* 0x000fea0003800000 */
.L_x_215:
        /* <DEDUP_REMOVED lines=12> */
.L_x_218:
[----:B------:R-:W-:Y:S05]  /*a710*/  BSYNC B1 ;  /* 0x0000000000017941 */ /* 0x000fea0003800000 */
.L_x_217:
        /* <DEDUP_REMOVED lines=12> */
.L_x_220:
[----:B------:R-:W-:Y:S05]  /*a7e0*/  BSYNC B1 ;  /* 0x0000000000017941 */ /* 0x000fea0003800000 */
.L_x_219:
        /* <DEDUP_REMOVED lines=12> */
.L_x_222:
[----:B------:R-:W-:Y:S05]  /*a8b0*/  BSYNC B1 ;  /* 0x0000000000017941 */ /* 0x000fea0003800000 */
.L_x_221:
        /* <DEDUP_REMOVED lines=12> */
.L_x_224:
[----:B------:R-:W-:Y:S05]  /*a980*/  BSYNC B1 ;  /* 0x0000000000017941 */ /* 0x000fea0003800000 */
.L_x_223:
        /* <DEDUP_REMOVED lines=12> */
.L_x_226:
[----:B------:R-:W-:Y:S05]  /*aa50*/  BSYNC B1 ;  /* 0x0000000000017941 */ /* 0x000fea0003800000 */
.L_x_225:
        /* <DEDUP_REMOVED lines=12> */
.L_x_228:
[----:B------:R-:W-:Y:S05]  /*ab20*/  BSYNC B1 ;  /* 0x0000000000017941 */ /* 0x000fea0003800000 */
.L_x_227:
        /* <DEDUP_REMOVED lines=12> */
.L_x_230:
[----:B------:R-:W-:Y:S05]  /*abf0*/  BSYNC B1 ;  /* 0x0000000000017941 */ /* 0x000fea0003800000 */
.L_x_229:
        /* <DEDUP_REMOVED lines=12> */
.L_x_232:
[----:B------:R-:W-:Y:S05]  /*acc0*/  BSYNC B1 ;  /* 0x0000000000017941 */ /* 0x000fea0003800000 */
.L_x_231:
        /* <DEDUP_REMOVED lines=12> */
.L_x_234:
[----:B------:R-:W-:Y:S05]  /*ad90*/  BSYNC B1 ;  /* 0x0000000000017941 */ /* 0x000fea0003800000 */
.L_x_233:
        /* <DEDUP_REMOVED lines=12> */
.L_x_236:
[----:B------:R-:W-:Y:S05]  /*ae60*/  BSYNC B1 ;  /* 0x0000000000017941 */ /* 0x000fea0003800000 */
.L_x_235:
        /* <DEDUP_REMOVED lines=12> */
.L_x_238:
[----:B------:R-:W-:Y:S05]  /*af30*/  BSYNC B1 ;  /* 0x0000000000017941 */ /* 0x000fea0003800000 */
.L_x_237:
        /* <DEDUP_REMOVED lines=12> */
.L_x_240:
[----:B------:R-:W-:Y:S05]  /*b000*/  BSYNC B1 ;  /* 0x0000000000017941 */ /* 0x000fea0003800000 */
.L_x_239:
[----:B-----5:R-:W-:Y:S01]  /*b010*/  LOP3.LUT R2, R2, 0xff, RZ, 0xc0, !PT ;  /* 0x000000ff02027812 */ /* 0x020fe200078ec0ff */
[----:B------:R-:W-:Y:S01]  /*b020*/  BSSY B1, `(.L_x_241) ;  /* 0x000000b000017945 */ /* 0x000fe20003800000 */
[----:B------:R-:W-:Y:S02]  /*b030*/  ISETP.LT.OR P4, PT, R34, 0xc9, !P0 ;  /* 0x000000c92200780c */ /* 0x000fe40004781670 */
[----:B------:R-:W-:-:S05]  /*b040*/  F2FP.F16.E4M3.UNPACK_B R2, R2 ;  /* 0x00000002ff02723e */ /* 0x000fca00020006ff */
[----:B------:R-:W-:-:S05]  /*b050*/  HADD2.F32 R2, -RZ, R2.H0_H0 ;  /* 0x20000002ff027230 */ /* 0x000fca0000004100 */
[----:B0-----:R-:W-:-:S04]  /*b060*/  FMUL R3, R2, UR31 ;  /* 0x0000001f02037c20 */ /* 0x001fc80008400000 */
[----:B------:R-:W-:Y:S01]  /*b070*/  FFMA R3, R0, UR32, R3 ;  /* 0x0000002000037c23 */ /* 0x000fe20008000003 */
[----:B------:R-:W-:-:S04]  /*b080*/  PRMT R0, RZ, 0x7610, R0 ;  /* 0x00007610ff007816 */ /* 0x000fc80000000000 */
[----:B------:R-:W-:-:S05]  /*b090*/  F2FP.SATFINITE.E4M3.F32.PACK_AB_MERGE_C R3, RZ, R3, RZ ;  /* 0x00000003ff03723e */ /* 0x000fca00048070ff */
[----:B------:R0:W-:Y:S01]  /*b0a0*/  @!P3 STG.E.U8 desc[UR20][R26.64+0xc1], R3 ;  /* 0x0000c1031a00b986 */ /* 0x0001e2000c101114 */
[----:B------:R-:W-:Y:S05]  /*b0b0*/  @P4 BRA `(.L_x_242) ;  /* 0x0000000000044947 */ /* 0x000fea0003800000 */
[----:B------:R0:W5:Y:S02]  /*b0c0*/  LDG.E.U8 R0, desc[UR20][R28.64+0xc8] ;  /* 0x0000c8141c007981 */ /* 0x000164000c1e1100 */
.L_x_242:
[----:B------:R-:W-:Y:S05]  /*b0d0*/  BSYNC B1 ;  /* 0x0000000000017941 */ /* 0x000fea0003800000 */
.L_x_241:
[----:B------:R-:W2:Y:S01]  /*b0e0*/  LDL.LU R2, [R1] ;  /* 0x0000000001027983 */ /* 0x000ea20000300800 */
[----:B-----5:R-:W-:Y:S01]  /*b0f0*/  LOP3.LUT R0, R0, 0xff, RZ, 0xc0, !PT ;  /* 0x000000ff00007812 */ /* 0x020fe200078ec0ff */
[----:B------:R-:W-:Y:S01]  /*b100*/  BSSY B1, `(.L_x_243) ;  /* 0x000000b000017945 */ /* 0x000fe20003800000 */
[----:B------:R-:W-:Y:S02]  /*b110*/  ISETP.LT.OR P3, PT, R34, 0xca, !P0 ;  /* 0x000000ca2200780c */ /* 0x000fe40004761670 */
[----:B------:R-:W-:-:S05]  /*b120*/  F2FP.F16.E4M3.UNPACK_B R0, R0 ;  /* 0x00000000ff00723e */ /* 0x000fca00020006ff */
[----:B------:R-:W-:-:S05]  /*b130*/  HADD2.F32 R0, -RZ, R0.H0_H0 ;  /* 0x20000000ff007230 */ /* 0x000fca0000004100 */
[----:B------:R-:W-:-:S04]  /*b140*/  FMUL R0, R0, UR31 ;  /* 0x0000001f00007c20 */ /* 0x000fc80008400000 */
[----:B--2---:R-:W-:-:S05]  /*b150*/  FFMA R0, R2, UR32, R0 ;  /* 0x0000002002007c23 */ /* 0x004fca0008000000 */
[----:B0-----:R-:W-:Y:S02]  /*b160*/  F2FP.SATFINITE.E4M3.F32.PACK_AB_MERGE_C R3, RZ, R0, RZ ;  /* 0x00000000ff03723e */ /* 0x001fe400048070ff */
[----:B------:R-:W-:-:S03]  /*b170*/  PRMT R0, RZ, 0x7610, R0 ;  /* 0x00007610ff007816 */ /* 0x000fc60000000000 */
[----:B------:R0:W-:Y:S01]  /*b180*/  @!P4 STG.E.U8 desc[UR20][R24.64+0xc8], R3 ;  /* 0x0000c8031800c986 */ /* 0x0001e2000c101114 */
[----:B------:R-:W-:Y:S05]  /*b190*/  @P3 BRA `(.L_x_244) ;  /* 0x0000000000043947 */ /* 0x000fea0003800000 */
[----:B------:R2:W5:Y:S02]  /*b1a0*/  LDG.E.U8 R0, desc[UR20][R28.64+0xc9] ;  /* 0x0000c9141c007981 */ /* 0x000564000c1e1100 */
.L_x_244:
[----:B------:R-:W-:Y:S05]  /*b1b0*/  BSYNC B1 ;  /* 0x0000000000017941 */ /* 0x000fea0003800000 */
.L_x_243:
[----:B------:R-:W3:Y:S01]  /*b1c0*/  LDL.LU R2, [R1+0x4] ;  /* 0x0000040001027983 */ /* 0x000ee20000300800 */
[----:B-----5:R-:W-:Y:S01]  /*b1d0*/  LOP3.LUT R0, R0, 0xff, RZ, 0xc0, !PT ;  /* 0x000000ff00007812 */ /* 0x020fe200078ec0ff */
[----:B------:R-:W-:Y:S01]  /*b1e0*/  BSSY B1, `(.L_x_245) ;  /* 0x000000b000017945 */ /* 0x000fe20003800000 */
[----:B------:R-:W-:Y:S02]  /*b1f0*/  ISETP.LT.OR P4, PT, R34, 0xc9, !P1 ;  /* 0x000000c92200780c */ /* 0x000fe40004f81670 */
[----:B------:R-:W-:-:S05]  /*b200*/  F2FP.F16.E4M3.UNPACK_B R0, R0 ;  /* 0x00000000ff00723e */ /* 0x000fca00020006ff */
[----:B------:R-:W-:-:S05]  /*b210*/  HADD2.F32 R0, -RZ, R0.H0_H0 ;  /* 0x20000000ff007230 */ /* 0x000fca0000004100 */
[----:B------:R-:W-:-:S04]  /*b220*/  FMUL R0, R0, UR31 ;  /* 0x0000001f00007c20 */ /* 0x000fc80008400000 */
[----:B---3--:R-:W-:-:S05]  /*b230*/  FFMA R0, R2, UR32, R0 ;  /* 0x0000002002007c23 */ /* 0x008fca0008000000 */
[----:B0-----:R-:W-:Y:S02]  /*b240*/  F2FP.SATFINITE.E4M3.F32.PACK_AB_MERGE_C R3, RZ, R0, RZ ;  /* 0x00000000ff03723e */ /* 0x001fe400048070ff */
[----:B------:R-:W-:-:S03]  /*b250*/  PRMT R0, RZ, 0x7610, R0 ;  /* 0x00007610ff007816 */ /* 0x000fc60000000000 */
[----:B------:R0:W-:Y:S01]  /*b260*/  @!P3 STG.E.U8 desc[UR20][R24.64+0xc9], R3 ;  /* 0x0000c9031800b986 */ /* 0x0001e2000c101114 */
[----:B------:R-:W-:Y:S05]  /*b270*/  @P4 BRA `(.L_x_246) ;  /* 0x0000000000044947 */ /* 0x000fea0003800000 */
[----:B------:R3:W5:Y:S02]  /*b280*/  LDG.E.U8 R0, desc[UR20][R30.64+0xc8] ;  /* 0x0000c8141e007981 */ /* 0x000764000c1e1100 */
.L_x_246:
[----:B------:R-:W-:Y:S05]  /*b290*/  BSYNC B1 ;  /* 0x0000000000017941 */ /* 0x000fea0003800000 */
.L_x_245:
[----:B------:R-:W2:Y:S01]  /*b2a0*/  LDL.LU R2, [R1+0x8] ;  /* 0x0000080001027983 */ /* 0x000ea20000300800 */
        /* <DEDUP_REMOVED lines=12> */
.L_x_248:
[----:B------:R-:W-:Y:S05]  /*b370*/  BSYNC B1 ;  /* 0x0000000000017941 */ /* 0x000fea0003800000 */
.L_x_247:
        /* <DEDUP_REMOVED lines=13> */
.L_x_250:
[----:B------:R-:W-:Y:S05]  /*b450*/  BSYNC B1 ;  /* 0x0000000000017941 */ /* 0x000fea0003800000 */
.L_x_249:
        /* <DEDUP_REMOVED lines=13> */
.L_x_252:
[----:B------:R-:W-:Y:S05]  /*b530*/  BSYNC B1 ;  /* 0x0000000000017941 */ /* 0x000fea0003800000 */
.L_x_251:
        /* <DEDUP_REMOVED lines=13> */
.L_x_254:
[----:B------:R-:W-:Y:S05]  /*b610*/  BSYNC B1 ;  /* 0x0000000000017941 */ /* 0x000fea0003800000 */
.L_x_253:
        /* <DEDUP_REMOVED lines=13> */
.L_x_256:
[----:B------:R-:W-:Y:S05]  /*b6f0*/  BSYNC B1 ;  /* 0x0000000000017941 */ /* 0x000fea0003800000 */
.L_x_255:
        /* <DEDUP_REMOVED lines=13> */
.L_x_258:
[----:B------:R-:W-:Y:S05]  /*b7d0*/  BSYNC B1 ;  /* 0x0000000000017941 */ /* 0x000fea0003800000 */
.L_x_257:
        /* <DEDUP_REMOVED lines=13> */
.L_x_260:
[----:B------:R-:W-:Y:S05]  /*b8b0*/  BSYNC B1 ;  /* 0x0000000000017941 */ /* 0x000fea0003800000 */
.L_x_259:
        /* <DEDUP_REMOVED lines=13> */
.L_x_262:
[----:B------:R-:W-:Y:S05]  /*b990*/  BSYNC B1 ;  /* 0x0000000000017941 */ /* 0x000fea0003800000 */
.L_x_261:
        /* <DEDUP_REMOVED lines=13> */
.L_x_264:
[----:B------:R-:W-:Y:S05]  /*ba70*/  BSYNC B1 ;  /* 0x0000000000017941 */ /* 0x000fea0003800000 */
.L_x_263:
        /* <DEDUP_REMOVED lines=13> */
.L_x_266:
[----:B------:R-:W-:Y:S05]  /*bb50*/  BSYNC B1 ;  /* 0x0000000000017941 */ /* 0x000fea0003800000 */
.L_x_265:
        /* <DEDUP_REMOVED lines=13> */
.L_x_268:
[----:B------:R-:W-:Y:S05]  /*bc30*/  BSYNC B1 ;  /* 0x0000000000017941 */ /* 0x000fea0003800000 */
.L_x_267:
        /* <DEDUP_REMOVED lines=13> */
.L_x_270:
[----:B------:R-:W-:Y:S05]  /*bd10*/  BSYNC B1 ;  /* 0x0000000000017941 */ /* 0x000fea0003800000 */
.L_x_269:
        /* <DEDUP_REMOVED lines=13> */
.L_x_272:
[----:B------:R-:W-:Y:S05]  /*bdf0*/  BSYNC B1 ;  /* 0x0000000000017941 */ /* 0x000fea0003800000 */
.L_x_271:
        /* <DEDUP_REMOVED lines=13> */
.L_x_274:
[----:B------:R-:W-:Y:S05]  /*bed0*/  BSYNC B1 ;  /* 0x0000000000017941 */ /* 0x000fea0003800000 */
.L_x_273:
        /* <DEDUP_REMOVED lines=13> */
.L_x_276:
[----:B------:R-:W-:Y:S05]  /*bfb0*/  BSYNC B1 ;  /* 0x0000000000017941 */ /* 0x000fea0003800000 */
.L_x_275:
        /* <DEDUP_REMOVED lines=13> */
.L_x_278:
[----:B------:R-:W-:Y:S05]  /*c090*/  BSYNC B1 ;  /* 0x0000000000017941 */ /* 0x000fea0003800000 */
.L_x_277:
        /* <DEDUP_REMOVED lines=13> */
.L_x_280:
[----:B------:R-:W-:Y:S05]  /*c170*/  BSYNC B1 ;  /* 0x0000000000017941 */ /* 0x000fea0003800000 */
.L_x_279:
        /* <DEDUP_REMOVED lines=13> */
.L_x_282:
[----:B------:R-:W-:Y:S05]  /*c250*/  BSYNC B1 ;  /* 0x0000000000017941 */ /* 0x000fea0003800000 */
.L_x_281:
        /* <DEDUP_REMOVED lines=13> */
.L_x_284:
[----:B------:R-:W-:Y:S05]  /*c330*/  BSYNC B1 ;  /* 0x0000000000017941 */ /* 0x000fea0003800000 */
.L_x_283:
        /* <DEDUP_REMOVED lines=13> */
.L_x_286:
[----:B------:R-:W-:Y:S05]  /*c410*/  BSYNC B1 ;  /* 0x0000000000017941 */ /* 0x000fea0003800000 */
.L_x_285:
        /* <DEDUP_REMOVED lines=13> */
.L_x_288:
[----:B------:R-:W-:Y:S05]  /*c4f0*/  BSYNC B1 ;  /* 0x0000000000017941 */ /* 0x000fea0003800000 */
.L_x_287:
        /* <DEDUP_REMOVED lines=13> */
.L_x_290:
[----:B------:R-:W-:Y:S05]  /*c5d0*/  BSYNC B1 ;  /* 0x0000000000017941 */ /* 0x000fea0003800000 */
.L_x_289:
        /* <DEDUP_REMOVED lines=13> */
.L_x_292:
[----:B------:R-:W-:Y:S05]  /*c6b0*/  BSYNC B1 ;  /* 0x0000000000017941 */ /* 0x000fea0003800000 */
.L_x_291:
        /* <DEDUP_REMOVED lines=13> */
.L_x_294:
[----:B------:R-:W-:Y:S05]  /*c790*/  BSYNC B1 ;  /* 0x0000000000017941 */ /* 0x000fea0003800000 */
.L_x_293:
        /* <DEDUP_REMOVED lines=13> */
.L_x_296:
[----:B------:R-:W-:Y:S05]  /*c870*/  BSYNC B1 ;  /* 0x0000000000017941 */ /* 0x000fea0003800000 */
.L_x_295:
[----:B------:R-:W-:Y:S05]  /*c880*/  @P1 BRA `(.L_x_297) ;  /* 0x00000020009c1947 */ /* 0x000fea0003800000 */
[----:B------:R-:W2:Y:S01]  /*c890*/  LDL.LU R2, [R1+0x6c] ;  /* 0x00006c0001027983 */ /* 0x000ea20000300800 */
[----:B-----5:R-:W-:-:S04]  /*c8a0*/  LOP3.LUT R0, R0, 0xff, RZ, 0xc0, !PT ;  /* 0x000000ff00007812 */ /* 0x020fc800078ec0ff */
[----:B------:R-:W-:-:S05]  /*c8b0*/  F2FP.F16.E4M3.UNPACK_B R0, R0 ;  /* 0x00000000ff00723e */ /* 0x000fca00020006ff */
[----:B------:R-:W-:-:S05]  /*c8c0*/  HADD2.F32 R0, -RZ, R0.H0_H0 ;  /* 0x20000000ff007230 */ /* 0x000fca0000004100 */
[----:B------:R-:W-:-:S04]  /*c8d0*/  FMUL R0, R0, UR31 ;  /* 0x0000001f00007c20 */ /* 0x000fc80008400000 */
[----:B--2---:R-:W-:-:S05]  /*c8e0*/  FFMA R0, R2, UR32, R0 ;  /* 0x0000002002007c23 */ /* 0x004fca0008000000 */
[----:B0-----:R-:W-:-:S05]  /*c8f0*/  F2FP.SATFINITE.E4M3.F32.PACK_AB_MERGE_C R3, RZ, R0, RZ ;  /* 0x00000000ff03723e */ /* 0x001fca00048070ff */
[----:B------:R0:W-:Y:S01]  /*c900*/  STG.E.U8 desc[UR20][R26.64+0xf9], R3 ;  /* 0x0000f9031a007986 */ /* 0x0001e2000c101114 */
[----:B------:R-:W-:Y:S05]  /*c910*/  BRA `(.L_x_297) ;  /* 0x0000002000787947 */ /* 0x000fea0003800000 */
.L_x_40:
[----:B------:R-:W-:Y:S01]  /*c920*/  ISETP.GE.AND P1, PT, R39, 0x1, PT ;  /* 0x000000012700780c */ /* 0x000fe20003f26270 */
[----:B------:R-:W-:Y:S01]  /*c930*/  FMUL R228, R228, UR32 ;  /* 0x00000020e4e47c20 */ /* 0x000fe20008400000 */
[----:B------:R-:W-:Y:S01]  /*c940*/  FMUL R227, R227, UR32 ;  /* 0x00000020e3e37c20 */ /* 0x000fe20008400000 */
[----:B------:R-:W-:Y:S01]  /*c950*/  ISETP.GE.AND P0, PT, R39, 0x9, PT ;  /* 0x000000092700780c */ /* 0x000fe20003f06270 */
[----:B------:R-:W-:Y:S01]  /*c960*/  FMUL R226, R226, UR32 ;  /* 0x00000020e2e27c20 */ /* 0x000fe20008400000 */
[C---:B------:R-:W-:Y:S02]  /*c970*/  ISETP.LT.OR P4, PT, R34.reuse, 0x1, !P1 ;  /* 0x000000012200780c */ /* 0x040fe40004f81670 */
[----:B------:R-:W-:Y:S02]  /*c980*/  ISETP.LT.OR P5, PT, R34, 0x2, !P1 ;  /* 0x000000022200780c */ /* 0x000fe40004fa1670 */
[----:B------:R-:W-:Y:S02]  /*c990*/  F2FP.SATFINITE.E4M3.F32.PACK_AB_MERGE_C R29, RZ, R228, RZ ;  /* 0x000000e4ff1d723e */ /* 0x000fe400048070ff */
[----:B------:R-:W-:-:S02]  /*c9a0*/  F2FP.SATFINITE.E4M3.F32.PACK_AB_MERGE_C R227, RZ, R227, RZ ;  /* 0x000000e3ffe3723e */ /* 0x000fc400048070ff */
[----:B------:R-:W-:Y:S01]  /*c9b0*/  ISETP.LT.OR P3, PT, R34, 0x1, !P0 ;  /* 0x000000012200780c */ /* 0x000fe20004761670 */
[----:B------:R-:W-:-:S04]  /*c9c0*/  FMUL R225, R225, UR32 ;  /* 0x00000020e1e17c20 */ /* 0x000fc80008400000 */
[----:B------:R2:W-:Y:S01]  /*c9d0*/  @!P4 STG.E.U8 desc[UR20][R24.64], R29 ;  /* 0x0000001d1800c986 */ /* 0x0005e2000c101114 */
[----:B------:R-:W-:-:S03]  /*c9e0*/  ISETP.LT.OR P4, PT, R34, 0x2, !P0 ;  /* 0x000000022200780c */ /* 0x000fc60004781670 */
[----:B------:R3:W-:Y:S01]  /*c9f0*/  @!P5 STG.E.U8 desc[UR20][R24.64+0x1], R227 ;  /* 0x000001e31800d986 */ /* 0x0007e2000c101114 */
[----:B------:R-:W-:Y:S01]  /*ca00*/  ISETP.LT.OR P5, PT, R34, 0x9, !P1 ;  /* 0x000000092200780c */ /* 0x000fe20004fa1670 */
[----:B------:R-:W-:Y:S01]  /*ca10*/  FMUL R224, R224, UR32 ;  /* 0x00000020e0e07c20 */ /* 0x000fe20008400000 */
[----:B------:R-:W-:Y:S01]  /*ca20*/  ISETP.LT.OR P6, PT, R34, 0xa, !P1 ;  /* 0x0000000a2200780c */ /* 0x000fe20004fc1670 */
[----:B------:R-:W-:Y:S01]  /*ca30*/  FMUL R223, R223, UR32 ;  /* 0x00000020dfdf7c20 */ /* 0x000fe20008400000 */
[----:B------:R-:W-:Y:S02]  /*ca40*/  F2FP.SATFINITE.E4M3.F32.PACK_AB_MERGE_C R31, RZ, R226, RZ ;  /* 0x000000e2ff1f723e */ /* 0x000fe400048070ff */
[----:B------:R-:W-:Y:S02]  /*ca50*/  F2FP.SATFINITE.E4M3.F32.PACK_AB_MERGE_C R225, RZ, R225, RZ ;  /* 0x000000e1ffe1723e */ /* 0x000fe400048070ff */
[----:B--2---:R-:W-:Y:S01]  /*ca60*/  F2FP.SATFINITE.E4M3.F32.PACK_AB_MERGE_C R29, RZ, R224, RZ ;  /* 0x000000e0ff1d723e */ /* 0x004fe200048070ff */
[----:B------:R-:W-:Y:S01]  /*ca70*/  @!P3 STG.E.U8 desc[UR20][R26.64], R31 ;  /* 0x0000001f1a00b986 */ /* 0x000fe2000c101114 */
[----:B------:R-:W-:-:S02]  /*ca80*/  F2FP.SATFINITE.E4M3.F32.PACK_AB_MERGE_C R223, RZ, R223, RZ ;  /* 0x000000dfffdf723e */ /* 0x000fc400048070ff */
[C---:B------:R-:W-:Y:S01]  /*ca90*/  ISETP.LT.OR P3, PT, R34.reuse, 0x9, !P0 ;  /* 0x000000092200780c */ /* 0x040fe20004761670 */
[----:B------:R-:W-:Y:S01]  /*caa0*/  @!P4 STG.E.U8 desc[UR20][R26.64+0x1], R225 ;  /* 0x000001e11a00c986 */ /* 0x000fe2000c101114 */
[----:B------:R-:W-:-:S03]  /*cab0*/  ISETP.LT.OR P4, PT, R34, 0xa, !P0 ;  /* 0x0000000a2200780c */ /* 0x000fc60004781670 */
[----:B------:R2:W-:Y:S01]  /*cac0*/  @!P5 STG.E.U8 desc[UR20][R24.64+0x8], R29 ;  /* 0x0000081d1800d986 */ /* 0x0005e2000c101114 */
[----:B------:R-:W-:Y:S01]  /*cad0*/  ISETP.LT.OR P5, PT, R34, 0x11, !P1 ;  /* 0x000000112200780c */ /* 0x000fe20004fa1670 */
[----:B------:R-:W-:Y:S01]  /*cae0*/  FMUL R222, R222, UR32 ;  /* 0x00000020dede7c20 */ /* 0x000fe20008400000 */
[----:B------:R-:W-:Y:S01]  /*caf0*/  FMUL R221, R221, UR32 ;  /* 0x00000020dddd7c20 */ /* 0x000fe20008400000 */
[----:B------:R-:W-:Y:S01]  /*cb00*/  FMUL R220, R220, UR32 ;  /* 0x00000020dcdc7c20 */ /* 0x000fe20008400000 */
[----:B------:R-:W-:Y:S01]  /*cb10*/  @!P6 STG.E.U8 desc[UR20][R24.64+0x9], R223 ;  /* 0x000009df1800e986 */ /* 0x000fe2000c101114 */
[----:B------:R-:W-:Y:S01]  /*cb20*/  ISETP.LT.OR P6, PT, R34, 0x12, !P1 ;  /* 0x000000122200780c */ /* 0x000fe20004fc1670 */
[----:B------:R-:W-:Y:S01]  /*cb30*/  FMUL R219, R219, UR32 ;  /* 0x00000020dbdb7c20 */ /* 0x000fe20008400000 */
[----:B------:R-:W-:Y:S01]  /*cb40*/  F2FP.SATFINITE.E4M3.F32.PACK_AB_MERGE_C R33, RZ, R222, RZ ;  /* 0x000000deff21723e */ /* 0x000fe200048070ff */
[----:B---3--:R-:W3:Y:S01]  /*cb50*/  LDL.LU R227, [R1+0x8] ;  /* 0x0000080001e37983 */ /* 0x008ee20000300800 */
[----:B------:R-:W-:-:S02]  /*cb60*/  F2FP.SATFINITE.E4M3.F32.PACK_AB_MERGE_C R221, RZ, R221, RZ ;  /* 0x000000ddffdd723e */ /* 0x000fc400048070ff */
[----:B--2---:R-:W-:Y:S01]  /*cb70*/  F2FP.SATFINITE.E4M3.F32.PACK_AB_MERGE_C R29, RZ, R220, RZ ;  /* 0x000000dcff1d723e */ /* 0x004fe200048070ff */
[----:B------:R-:W2:Y:S04]  /*cb80*/  LDL.LU R226, [R1+0x4] ;  /* 0x0000040001e27983 */ /* 0x000ea80000300800 */
[----:B------:R-:W4:Y:S01]  /*cb90*/  LDL.LU R224, [R1] ;  /* 0x0000000001e07983 */ /* 0x000f220000300800 */
[----:B------:R-:W-:-:S03]  /*cba0*/  F2FP.SATFINITE.E4M3.F32.PACK_AB_MERGE_C R219, RZ, R219, RZ ;  /* 0x000000dbffdb723e */ /* 0x000fc600048070ff */
[----:B------:R-:W-:Y:S01]  /*cbb0*/  @!P3 STG.E.U8 desc[UR20][R26.64+0x8], R33 ;  /* 0x000008211a00b986 */ /* 0x000fe2000c101114 */
[----:B------:R-:W-:-:S03]  /*cbc0*/  ISETP.LT.OR P3, PT, R34, 0x11, !P0 ;  /* 0x000000112200780c */ /* 0x000fc60004761670 */
        /* <DEDUP_REMOVED lines=11> */
[----:B------:R-:W-:Y:S01]  /*cc80*/  FMUL R214, R214, UR32 ;  /* 0x00000020d6d67c20 */ /* 0x000fe20008400000 */
[----:B------:R-:W-:Y:S01]  /*cc90*/  F2FP.SATFINITE.E4M3.F32.PACK_AB_MERGE_C R217, RZ, R217, RZ ;  /* 0x000000d9ffd9723e */ /* 0x000fe200048070ff */
[----:B------:R-:W-:Y:S01]  /*cca0*/  FMUL R213, R213, UR32 ;  /* 0x00000020d5d57c20 */ /* 0x000fe20008400000 */
[----:B0-----:R-:W-:Y:S01]  /*ccb0*/  F2FP.SATFINITE.E4M3.F32.PACK_AB_MERGE_C R29, RZ, R216, RZ ;  /* 0x000000d8ff1d723e */ /* 0x001fe200048070ff */
[----:B------:R-:W-:Y:S01]  /*ccc0*/  @!P3 STG.E.U8 desc[UR20][R26.64+0x10], R31 ;  /* 0x0000101f1a00b986 */ /* 0x000fe2000c101114 */
[----:B------:R-:W-:-:S02]  /*ccd0*/  F2FP.SATFINITE.E4M3.F32.PACK_AB_MERGE_C R215, RZ, R215, RZ ;  /* 0x000000d7ffd7723e */ /* 0x000fc400048070ff */
[C---:B------:R-:W-:Y:S01]  /*cce0*/  ISETP.LT.OR P3, PT, R34.reuse, 0x19, !P0 ;  /* 0x000000192200780c */ /* 0x040fe20004761670 */
[----:B------:R-:W-:Y:S01]  /*ccf0*/  @!P4 STG.E.U8 desc[UR20][R26.64+0x11], R217 ;  /* 0x000011d91a00c986 */ /* 0x000fe2000c101114 */
[----:B------:R-:W-:-:S03]  /*cd00*/  ISETP.LT.OR P4, PT, R34, 0x1a, !P0 ;  /* 0x0000001a2200780c */ /* 0x000fc60004781670 */
[----:B------:R0:W-:Y:S01]  /*cd10*/  @!P5 STG.E.U8 desc[UR20][R24.64+0x18], R29 ;  /* 0x0000181d1800d986 */ /* 0x0001e2000c101114 */
[----:B------:R-:W-:Y:S01]  /*cd20*/  ISETP.LT.OR P5, PT, R34, 0x21, !P1 ;  /* 0x000000212200780c */ /* 0x000fe20004fa1670 */
[----:B------:R-:W-:Y:S02]  /*cd30*/  FMUL R212, R212, UR32 ;  /* 0x00000020d4d47c20 */ /* 0x000fe40008400000 */
[----:B------:R-:W-:Y:S01]  /*cd40*/  @!P6 STG.E.U8 desc[UR20][R24.64+0x19], R215 ;  /* 0x000019d71800e986 */ /* 0x000fe2000c101114 */
[----:B------:R-:W-:Y:S01]  /*cd50*/  ISETP.LT.OR P6, PT, R34, 0x22, !P1 ;  /* 0x000000222200780c */ /* 0x000fe20004fc1670 */
[----:B------:R-:W-:Y:S01]  /*cd60*/  FMUL R211, R211, UR32 ;  /* 0x00000020d3d37c20 */ /* 0x000fe20008400000 */
[----:B------:R-:W-:Y:S01]  /*cd70*/  F2FP.SATFINITE.E4M3.F32.PACK_AB_MERGE_C R33, RZ, R214, RZ ;  /* 0x000000d6ff21723e */ /* 0x000fe200048070ff */
[----:B------:R-:W-:Y:S01]  /*cd80*/  FMUL R210, R210, UR32 ;  /* 0x00000020d2d27c20 */ /* 0x000fe20008400000 */
[----:B------:R-:W-:Y:S01]  /*cd90*/  F2FP.SATFINITE.E4M3.F32.PACK_AB_MERGE_C R213, RZ, R213, RZ ;  /* 0x000000d5ffd5723e */ /* 0x000fe200048070ff */
[----:B------:R-:W-:Y:S01]  /*cda0*/  FMUL R209, R209, UR32 ;  /* 0x00000020d1d17c20 */ /* 0x000fe20008400000 */
        /* <DEDUP_REMOVED lines=8> */
[----:B------:R-:W-:-:S03]  /*ce30*/  ISETP.LT.OR P5, PT, R34, 0x29, !P1 ;  /* 0x000000292200780c */ /* 0x000fc60004fa1670 */
        /* <DEDUP_REMOVED lines=240> */
[----:B------:R1:W-:Y:S01]  /*dd40*/  @!P6 STG.E.U8 desc[UR20][R24.64+0x99], R23 ;  /* 0x000099171800e986 */ /* 0x0003e2000c101114 */
        /* <DEDUP_REMOVED lines=11> */
[----:B------:R0:W-:Y:S01]  /*de00*/  @!P4 STG.E.U8 desc[UR20][R26.64+0x99], R21 ;  /* 0x000099151a00c986 */ /* 0x0001e2000c101114 */
[----:B------:R-:W-:-:S03]  /*de10*/  ISETP.LT.OR P4, PT, R34, 0xa2, !P0 ;  /* 0x000000a22200780c */ /* 0x000fc60004781670 */
[----:B------:R-:W-:Y:S01]  /*de20*/  @!P5 STG.E.U8 desc[UR20][R24.64+0xa0], R29 ;  /* 0x0000a01d1800d986 */ /* 0x000fe2000c101114 */
[----:B------:R-:W-:-:S03]  /*de30*/  ISETP.LT.OR P5, PT, R34, 0xa9, !P1 ;  /* 0x000000a92200780c */ /* 0x000fc60004fa1670 */
[----:B------:R3:W-:Y:S01]  /*de40*/  @!P6 STG.E.U8 desc[UR20][R24.64+0xa1], R19 ;  /* 0x0000a1131800e986 */ /* 0x0007e2000c101114 */
[----:B------:R-:W-:Y:S01]  /*de50*/  ISETP.LT.OR P6, PT, R34, 0xaa, !P1 ;  /* 0x000000aa2200780c */ /* 0x000fe20004fc1670 */
[----:B------:R-:W-:Y:S01]  /*de60*/  FMUL R15, R15, UR32 ;  /* 0x000000200f0f7c20 */ /* 0x000fe20008400000 */
[----:B-1----:R-:W-:Y:S01]  /*de70*/  F2FP.SATFINITE.E4M3.F32.PACK_AB_MERGE_C R23, RZ, R18, RZ ;  /* 0x00000012ff17723e */ /* 0x002fe200048070ff */
[----:B------:R-:W-:Y:S01]  /*de80*/  FMUL R14, R14, UR32 ;  /* 0x000000200e0e7c20 */ /* 0x000fe20008400000 */
[----:B------:R-:W-:Y:S01]  /*de90*/  F2FP.SATFINITE.E4M3.F32.PACK_AB_MERGE_C R17, RZ, R17, RZ ;  /* 0x00000011ff11723e */ /* 0x000fe200048070ff */
[----:B------:R-:W-:Y:S01]  /*dea0*/  FMUL R13, R13, UR32 ;  /* 0x000000200d0d7c20 */ /* 0x000fe20008400000 */
[----:B0-----:R-:W-:Y:S01]  /*deb0*/  F2FP.SATFINITE.E4M3.F32.PACK_AB_MERGE_C R21, RZ, R16, RZ ;  /* 0x00000010ff15723e */ /* 0x001fe200048070ff */
[----:B------:R-:W-:Y:S01]  /*dec0*/  @!P3 STG.E.U8 desc[UR20][R26.64+0xa0], R23 ;  /* 0x0000a0171a00b986 */ /* 0x000fe2000c101114 */
[----:B------:R-:W-:Y:S02]  /*ded0*/  F2FP.SATFINITE.E4M3.F32.PACK_AB_MERGE_C R15, RZ, R15, RZ ;  /* 0x0000000fff0f723e */ /* 0x000fe400048070ff */
[C---:B------:R-:W-:Y:S01]  /*dee0*/  ISETP.LT.OR P3, PT, R34.reuse, 0xa9, !P0 ;  /* 0x000000a92200780c */ /* 0x040fe20004761670 */
[----:B------:R-:W-:Y:S01]  /*def0*/  @!P4 STG.E.U8 desc[UR20][R26.64+0xa1], R17 ;  /* 0x0000a1111a00c986 */ /* 0x000fe2000c101114 */
[----:B------:R-:W-:-:S03]  /*df00*/  ISETP.LT.OR P4, PT, R34, 0xaa, !P0 ;  /* 0x000000aa2200780c */ /* 0x000fc60004781670 */
[----:B------:R-:W-:Y:S01]  /*df10*/  @!P5 STG.E.U8 desc[UR20][R24.64+0xa8], R21 ;  /* 0x0000a8151800d986 */ /* 0x000fe2000c101114 */
[----:B------:R-:W-:Y:S01]  /*df20*/  ISETP.LT.OR P5, PT, R34, 0xb1, !P1 ;  /* 0x000000b12200780c */ /* 0x000fe20004fa1670 */
[----:B------:R-:W-:Y:S02]  /*df30*/  FMUL R12, R12, UR32 ;  /* 0x000000200c0c7c20 */ /* 0x000fe40008400000 */
[----:B------:R0:W-:Y:S01]  /*df40*/  @!P6 STG.E.U8 desc[UR20][R24.64+0xa9], R15 ;  /* 0x0000a90f1800e986 */ /* 0x0001e2000c101114 */
[----:B------:R-:W-:Y:S01]  /*df50*/  ISETP.LT.OR P6, PT, R34, 0xb2, !P1 ;  /* 0x000000b22200780c */ /* 0x000fe20004fc1670 */
[----:B------:R-:W-:Y:S01]  /*df60*/  FMUL R11, R11, UR32 ;  /* 0x000000200b0b7c20 */ /* 0x000fe20008400000 */
[----:B---3--:R-:W-:Y:S01]  /*df70*/  F2FP.SATFINITE.E4M3.F32.PACK_AB_MERGE_C R19, RZ, R14, RZ ;  /* 0x0000000eff13723e */ /* 0x008fe200048070ff */
[----:B------:R-:W3:Y:S01]  /*df80*/  LDL.LU R223, [R1+0x18] ;  /* 0x0000180001df7983 */ /* 0x000ee20000300800 */
[----:B------:R-:W-:Y:S02]  /*df90*/  F2FP.SATFINITE.E4M3.F32.PACK_AB_MERGE_C R13, RZ, R13, RZ ;  /* 0x0000000dff0d723e */ /* 0x000fe400048070ff */
[----:B------:R-:W-:Y:S01]  /*dfa0*/  F2FP.SATFINITE.E4M3.F32.PACK_AB_MERGE_C R11, RZ, R11, RZ ;  /* 0x0000000bff0b723e */ /* 0x000fe200048070ff */
[----:B------:R-:W-:Y:S01]  /*dfb0*/  @!P3 STG.E.U8 desc[UR20][R26.64+0xa8], R19 ;  /* 0x0000a8131a00b986 */ /* 0x000fe2000c101114 */
[----:B0-----:R-:W-:-:S03]  /*dfc0*/  F2FP.SATFINITE.E4M3.F32.PACK_AB_MERGE_C R15, RZ, R12, RZ ;  /* 0x0000000cff0f723e */ /* 0x001fc600048070ff */
[----:B------:R0:W-:Y:S01]  /*dfd0*/  @!P4 STG.E.U8 desc[UR20][R26.64+0xa9], R13 ;  /* 0x0000a90d1a00c986 */ /* 0x0001e2000c101114 */
[C---:B------:R-:W-:Y:S02]  /*dfe0*/  ISETP.LT.OR P3, PT, R34.reuse, 0xb1, !P0 ;  /* 0x000000b12200780c */ /* 0x040fe40004761670 */
[C---:B------:R-:W-:Y:S01]  /*dff0*/  ISETP.LT.OR P4, PT, R34.reuse, 0xb2, !P0 ;  /* 0x000000b22200780c */ /* 0x040fe20004781670 */
[----:B------:R-:W-:Y:S01]  /*e000*/  @!P5 STG.E.U8 desc[UR20][R24.64+0xb0], R15 ;  /* 0x0000b00f1800d986 */ /* 0x000fe2000c101114 */
[----:B------:R-:W-:Y:S01]  /*e010*/  ISETP.LT.OR P5, PT, R34, 0xb9, !P1 ;  /* 0x000000b92200780c */ /* 0x000fe20004fa1670 */
[----:B------:R-:W-:Y:S01]  /*e020*/  FMUL R10, R10, UR32 ;  /* 0x000000200a0a7c20 */ /* 0x000fe20008400000 */
[----:B------:R-:W-:Y:S01]  /*e030*/  FMUL R9, R9, UR32 ;  /* 0x0000002009097c20 */ /* 0x000fe20008400000 */
[----:B------:R-:W3:Y:S01]  /*e040*/  LDL.LU R222, [R1+0x14] ;  /* 0x0000140001de7983 */ /* 0x000ee20000300800 */
[----:B------:R-:W-:-:S03]  /*e050*/  FMUL R8, R8, UR32 ;  /* 0x0000002008087c20 */ /* 0x000fc60008400000 */
[----:B------:R-:W3:Y:S01]  /*e060*/  LDL.LU R220, [R1+0x10] ;  /* 0x0000100001dc7983 */ /* 0x000ee20000300800 */
[----:B------:R-:W-:-:S03]  /*e070*/  F2FP.SATFINITE.E4M3.F32.PACK_AB_MERGE_C R17, RZ, R10, RZ ;  /* 0x0000000aff11723e */ /* 0x000fc600048070ff */
[----:B------:R-:W3:Y:S01]  /*e080*/  LDL.LU R221, [R1+0xc] ;  /* 0x00000c0001dd7983 */ /* 0x000ee20000300800 */
[----:B------:R-:W-:Y:S01]  /*e090*/  F2FP.SATFINITE.E4M3.F32.PACK_AB_MERGE_C R9, RZ, R9, RZ ;  /* 0x00000009ff09723e */ /* 0x000fe200048070ff */
[----:B------:R-:W-:Y:S01]  /*e0a0*/  FMUL R7, R7, UR32 ;  /* 0x0000002007077c20 */ /* 0x000fe20008400000 */
[----:B0-----:R-:W-:Y:S01]  /*e0b0*/  F2FP.SATFINITE.E4M3.F32.PACK_AB_MERGE_C R13, RZ, R8, RZ ;  /* 0x00000008ff0d723e */ /* 0x001fe200048070ff */
[----:B------:R0:W-:Y:S01]  /*e0c0*/  @!P6 STG.E.U8 desc[UR20][R24.64+0xb1], R11 ;  /* 0x0000b10b1800e986 */ /* 0x0001e2000c101114 */
[----:B------:R-:W-:Y:S01]  /*e0d0*/  ISETP.LT.OR P6, PT, R34, 0xba, !P1 ;  /* 0x000000ba2200780c */ /* 0x000fe20004fc1670 */
[----:B-----5:R-:W-:Y:S01]  /*e0e0*/  FMUL R2, R2, UR32 ;  /* 0x0000002002027c20 */ /* 0x020fe20008400000 */
[----:B------:R-:W-:Y:S01]  /*e0f0*/  F2FP.SATFINITE.E4M3.F32.PACK_AB_MERGE_C R7, RZ, R7, RZ ;  /* 0x00000007ff07723e */ /* 0x000fe200048070ff */
[----:B------:R-:W-:Y:S01]  /*e100*/  @!P3 STG.E.U8 desc[UR20][R26.64+0xb0], R17 ;  /* 0x0000b0111a00b986 */ /* 0x000fe2000c101114 */
[----:B------:R-:W-:Y:S01]  /*e110*/  FMUL R3, R3, UR32 ;  /* 0x0000002003037c20 */ /* 0x000fe20008400000 */
[----:B------:R-:W-:Y:S01]  /*e120*/  FMUL R4, R4, UR32 ;  /* 0x0000002004047c20 */ /* 0x000fe20008400000 */
[C---:B------:R-:W-:Y:S01]  /*e130*/  ISETP.LT.OR P3, PT, R34.reuse, 0xb9, !P0 ;  /* 0x000000b92200780c */ /* 0x040fe20004761670 */
[----:B------:R1:W-:Y:S01]  /*e140*/  @!P4 STG.E.U8 desc[UR20][R26.64+0xb1], R9 ;  /* 0x0000b1091a00c986 */ /* 0x0003e2000c101114 */
[----:B------:R-:W-:Y:S01]  /*e150*/  ISETP.LT.OR P4, PT, R34, 0xba, !P0 ;  /* 0x000000ba2200780c */ /* 0x000fe20004781670 */
[----:B------:R-:W-:Y:S01]  /*e160*/  FMUL R6, R6, UR32 ;  /* 0x0000002006067c20 */ /* 0x000fe20008400000 */
[----:B------:R-:W-:Y:S01]  /*e170*/  FMUL R5, R5, UR32 ;  /* 0x0000002005057c20 */ /* 0x000fe20008400000 */
[----:B------:R2:W-:Y:S01]  /*e180*/  @!P5 STG.E.U8 desc[UR20][R24.64+0xb8], R13 ;  /* 0x0000b80d1800d986 */ /* 0x0005e2000c101114 */
[----:B------:R-:W-:Y:S01]  /*e190*/  ISETP.LT.OR P5, PT, R34, 0xc1, !P1 ;  /* 0x000000c12200780c */ /* 0x000fe20004fa1670 */
[----:B------:R-:W-:Y:S01]  /*e1a0*/  FMUL R0, R0, UR32 ;  /* 0x0000002000007c20 */ /* 0x000fe20008400000 */
[----:B0-----:R-:W-:Y:S01]  /*e1b0*/  F2FP.SATFINITE.E4M3.F32.PACK_AB_MERGE_C R11, RZ, R6, RZ ;  /* 0x00000006ff0b723e */ /* 0x001fe200048070ff */
[----:B------:R-:W3:Y:S01]  /*e1c0*/  LDL.LU R225, [R1+0x1c] ;  /* 0x00001c0001e17983 */ /* 0x000ee20000300800 */
[----:B------:R-:W-:-:S03]  /*e1d0*/  F2FP.SATFINITE.E4M3.F32.PACK_AB_MERGE_C R5, RZ, R5, RZ ;  /* 0x00000005ff05723e */ /* 0x000fc600048070ff */
[----:B------:R0:W-:Y:S01]  /*e1e0*/  @!P6 STG.E.U8 desc[UR20][R24.64+0xb9], R7 ;  /* 0x0000b9071800e986 */ /* 0x0001e2000c101114 */
[----:B-1----:R-:W-:Y:S01]  /*e1f0*/  F2FP.SATFINITE.E4M3.F32.PACK_AB_MERGE_C R9, RZ, R4, RZ ;  /* 0x00000004ff09723e */ /* 0x002fe200048070ff */
[----:B------:R-:W-:Y:S01]  /*e200*/  FMUL R4, R227, UR32 ;  /* 0x00000020e3047c20 */ /* 0x000fe20008400000 */
[----:B------:R-:W-:Y:S01]  /*e210*/  ISETP.LT.OR P6, PT, R34, 0xc2, !P1 ;  /* 0x000000c22200780c */ /* 0x000fe20004fc1670 */
[----:B------:R-:W-:Y:S01]  /*e220*/  @!P3 STG.E.U8 desc[UR20][R26.64+0xb8], R11 ;  /* 0x0000b80b1a00b986 */ /* 0x000fe2000c101114 */
[----:B--2---:R-:W-:Y:S01]  /*e230*/  F2FP.SATFINITE.E4M3.F32.PACK_AB_MERGE_C R13, RZ, R2, RZ ;  /* 0x00000002ff0d723e */ /* 0x004fe200048070ff */
[----:B----4-:R-:W-:Y:S01]  /*e240*/  FMUL R2, R224, UR32 ;  /* 0x00000020e0027c20 */ /* 0x010fe20008400000 */
[----:B------:R-:W-:Y:S01]  /*e250*/  ISETP.LT.OR P3, PT, R34, 0xc1, !P0 ;  /* 0x000000c12200780c */ /* 0x000fe20004761670 */
[----:B------:R-:W2:Y:S01]  /*e260*/  LDL.LU R224, [R1+0x20] ;  /* 0x0000200001e07983 */ /* 0x000ea20000300800 */
[----:B0-----:R-:W-:Y:S01]  /*e270*/  F2FP.SATFINITE.E4M3.F32.PACK_AB_MERGE_C R7, RZ, R3, RZ ;  /* 0x00000003ff07723e */ /* 0x001fe200048070ff */
[----:B------:R-:W-:-:S02]  /*e280*/  FMUL R3, R226, UR32 ;  /* 0x00000020e2037c20 */ /* 0x000fc40008400000 */
[----:B------:R0:W-:Y:S01]  /*e290*/  @!P4 STG.E.U8 desc[UR20][R26.64+0xb9], R5 ;  /* 0x0000b9051a00c986 */ /* 0x0001e2000c101114 */
[----:B------:R-:W-:-:S03]  /*e2a0*/  ISETP.LT.OR P4, PT, R34, 0xc2, !P0 ;  /* 0x000000c22200780c */ /* 0x000fc60004781670 */
[----:B------:R-:W4:Y:S04]  /*e2b0*/  LDL.LU R226, [R1+0x24] ;  /* 0x0000240001e27983 */ /* 0x000f280000300800 */
[----:B------:R-:W4:Y:S04]  /*e2c0*/  LDL.LU R227, [R1+0x28] ;  /* 0x0000280001e37983 */ /* 0x000f280000300800 */
[----:B------:R-:W-:Y:S01]  /*e2d0*/  @!P5 STG.E.U8 desc[UR20][R24.64+0xc0], R9 ;  /* 0x0000c0091800d986 */ /* 0x000fe2000c101114 */
[C---:B------:R-:W-:Y:S02]  /*e2e0*/  ISETP.LT.OR P5, PT, R34.reuse, 0xc9, !P1 ;  /* 0x000000c92200780c */ /* 0x040fe40004fa1670 */
[----:B0-----:R-:W-:Y:S01]  /*e2f0*/  F2FP.SATFINITE.E4M3.F32.PACK_AB_MERGE_C R5, RZ, R0, RZ ;  /* 0x00000000ff05723e */ /* 0x001fe200048070ff */
[----:B------:R0:W-:Y:S01]  /*e300*/  @!P6 STG.E.U8 desc[UR20][R24.64+0xc1], R7 ;  /* 0x0000c1071800e986 */ /* 0x0001e2000c101114 */
[----:B------:R-:W-:-:S03]  /*e310*/  ISETP.LT.OR P6, PT, R34, 0xca, !P1 ;  /* 0x000000ca2200780c */ /* 0x000fc60004fc1670 */
[----:B------:R-:W-:Y:S01]  /*e320*/  @!P3 STG.E.U8 desc[UR20][R26.64+0xc0], R13 ;  /* 0x0000c00d1a00b986 */ /* 0x000fe2000c101114 */
[----:B------:R-:W-:-:S03]  /*e330*/  ISETP.LT.OR P3, PT, R34, 0xc9, !P0 ;  /* 0x000000c92200780c */ /* 0x000fc60004761670 */
[----:B------:R1:W-:Y:S01]  /*e340*/  @!P4 STG.E.U8 desc[UR20][R26.64+0xc1], R5 ;  /* 0x0000c1051a00c986 */ /* 0x0003e2000c101114 */
[----:B0-----:R-:W-:Y:S02]  /*e350*/  F2FP.SATFINITE.E4M3.F32.PACK_AB_MERGE_C R7, RZ, R2, RZ ;  /* 0x00000002ff07723e */ /* 0x001fe400048070ff */
[----:B------:R-:W-:-:S03]  /*e360*/  ISETP.LT.OR P4, PT, R34, 0xca, !P0 ;  /* 0x000000ca2200780c */ /* 0x000fc60004781670 */
[----:B------:R0:W-:Y:S01]  /*e370*/  @!P5 STG.E.U8 desc[UR20][R24.64+0xc8], R7 ;  /* 0x0000c8071800d986 */ /* 0x0001e2000c101114 */
[----:B------:R-:W-:Y:S02]  /*e380*/  ISETP.LT.OR P5, PT, R34, 0xd1, !P1 ;  /* 0x000000d12200780c */ /* 0x000fe40004fa1670 */
[----:B------:R-:W-:Y:S02]  /*e390*/  F2FP.SATFINITE.E4M3.F32.PACK_AB_MERGE_C R9, RZ, R3, RZ ;  /* 0x00000003ff09723e */ /* 0x000fe400048070ff */
[----:B------:R-:W-:-:S03]  /*e3a0*/  F2FP.SATFINITE.E4M3.F32.PACK_AB_MERGE_C R11, RZ, R4, RZ ;  /* 0x00000004ff0b723e */ /* 0x000fc600048070ff */
[----:B------:R0:W-:Y:S04]  /*e3b0*/  @!P6 STG.E.U8 desc[UR20][R24.64+0xc9], R9 ;  /* 0x0000c9091800e986 */ /* 0x0001e8000c101114 */
[----:B------:R-:W-:Y:S01]  /*e3c0*/  @!P3 STG.E.U8 desc[UR20][R26.64+0xc8], R11 ;  /* 0x0000c80b1a00b986 */ /* 0x000fe2000c101114 */
[----:B---3--:R-:W-:Y:S01]  /*e3d0*/  FMUL R2, R220, UR32 ;  /* 0x00000020dc027c20 */ /* 0x008fe20008400000 */
[----:B------:R-:W-:Y:S02]  /*e3e0*/  FMUL R0, R221, UR32 ;  /* 0x00000020dd007c20 */ /* 0x000fe40008400000 */
[----:B------:R-:W3:Y:S03]  /*e3f0*/  LDL.LU R221, [R1+0x2c] ;  /* 0x00002c0001dd7983 */ /* 0x000ee60000300800 */
[----:B-1----:R-:W-:Y:S01]  /*e400*/  F2FP.SATFINITE.E4M3.F32.PACK_AB_MERGE_C R5, RZ, R0, RZ ;  /* 0x00000000ff05723e */ /* 0x002fe200048070ff */
[----:B------:R-:W3:Y:S01]  /*e410*/  LDL.LU R220, [R1+0x30] ;  /* 0x0000300001dc7983 */ /* 0x000ee20000300800 */
[----:B------:R-:W-:Y:S01]  /*e420*/  FMUL R0, R223, UR32 ;  /* 0x00000020df007c20 */ /* 0x000fe20008400000 */
[----:B------:R-:W-:Y:S01]  /*e430*/  FMUL R3, R222, UR32 ;  /* 0x00000020de037c20 */ /* 0x000fe20008400000 */
[----:B0-----:R-:W-:Y:S01]  /*e440*/  F2FP.SATFINITE.E4M3.F32.PACK_AB_MERGE_C R7, RZ, R2, RZ ;  /* 0x00000002ff07723e */ /* 0x001fe200048070ff */
[----:B------:R-:W3:Y:S02]  /*e450*/  LDL.LU R222, [R1+0x34] ;  /* 0x0000340001de7983 */ /* 0x000ee40000300800 */
[----:B------:R-:W-:-:S02]  /*e460*/  F2FP.SATFINITE.E4M3.F32.PACK_AB_MERGE_C R13, RZ, R0, RZ ;  /* 0x00000000ff0d723e */ /* 0x000fc400048070ff */
[----:B------:R-:W3:Y:S01]  /*e470*/  LDL.LU R223, [R1+0x38] ;  /* 0x0000380001df7983 */ /* 0x000ee20000300800 */
[----:B------:R-:W-:Y:S01]  /*e480*/  F2FP.SATFINITE.E4M3.F32.PACK_AB_MERGE_C R9, RZ, R3, RZ ;  /* 0x00000003ff09723e */ /* 0x000fe200048070ff */
[----:B------:R-:W-:Y:S02]  /*e490*/  FMUL R2, R225, UR32 ;  /* 0x00000020e1027c20 */ /* 0x000fe40008400000 */
[----:B------:R-:W3:Y:S04]  /*e4a0*/  LDL.LU R225, [R1+0x3c] ;  /* 0x00003c0001e17983 */ /* 0x000ee80000300800 */
[----:B------:R-:W-:Y:S01]  /*e4b0*/  @!P4 STG.E.U8 desc[UR20][R26.64+0xc9], R5 ;  /* 0x0000c9051a00c986 */ /* 0x000fe2000c101114 */
[----:B--2---:R-:W-:-:S03]  /*e4c0*/  FMUL R0, R224, UR32 ;  /* 0x00000020e0007c20 */ /* 0x004fc60008400000 */
[----:B------:R0:W-:Y:S04]  /*e4d0*/  @!P5 STG.E.U8 desc[UR20][R24.64+0xd0], R7 ;  /* 0x0000d0071800d986 */ /* 0x0001e8000c101114 */
[----:B------:R-:W2:Y:S01]  /*e4e0*/  LDL.LU R224, [R1+0x40] ;  /* 0x0000400001e07983 */ /* 0x000ea20000300800 */
[----:B----4-:R-:W-:-:S03]  /*e4f0*/  FMUL R3, R226, UR32 ;  /* 0x00000020e2037c20 */ /* 0x010fc60008400000 */
[----:B------:R-:W4:Y:S01]  /*e500*/  LDL.LU R226, [R1+0x44] ;  /* 0x0000440001e27983 */ /* 0x000f220000300800 */
[----:B0-----:R-:W-:Y:S01]  /*e510*/  F2FP.SATFINITE.E4M3.F32.PACK_AB_MERGE_C R7, RZ, R0, RZ ;  /* 0x00000000ff07723e */ /* 0x001fe200048070ff */
[----:B------:R-:W-:Y:S02]  /*e520*/  FMUL R0, R227, UR32 ;  /* 0x00000020e3007c20 */ /* 0x000fe40008400000 */
[----:B------:R-:W4:Y:S01]  /*e530*/  LDL.LU R227, [R1+0x48] ;  /* 0x0000480001e37983 */ /* 0x000f220000300800 */
[C---:B------:R-:W-:Y:S02]  /*e540*/  ISETP.LT.OR P6, PT, R34.reuse, 0xd2, !P1 ;  /* 0x000000d22200780c */ /* 0x040fe40004fc1670 */
[C---:B------:R-:W-:Y:S01]  /*e550*/  ISETP.LT.OR P4, PT, R34.reuse, 0xd2, !P0 ;  /* 0x000000d22200780c */ /* 0x040fe20004781670 */
[----:B------:R-:W4:Y:S01]  /*e560*/  LDL.LU R219, [R1+0x4c] ;  /* 0x00004c0001db7983 */ /* 0x000f220000300800 */
[----:B------:R-:W-:Y:S02]  /*e570*/  F2FP.SATFINITE.E4M3.F32.PACK_AB_MERGE_C R5, RZ, R2, RZ ;  /* 0x00000002ff05723e */ /* 0x000fe400048070ff */
[----:B------:R-:W-:-:S02]  /*e580*/  ISETP.LT.OR P3, PT, R34, 0xd1, !P0 ;  /* 0x000000d12200780c */ /* 0x000fc40004761670 */
[----:B------:R-:W-:Y:S02]  /*e590*/  ISETP.LT.OR P5, PT, R34, 0xd9, !P1 ;  /* 0x000000d92200780c */ /* 0x000fe40004fa1670 */
[----:B------:R-:W-:-:S03]  /*e5a0*/  F2FP.SATFINITE.E4M3.F32.PACK_AB_MERGE_C R11, RZ, R0, RZ ;  /* 0x00000000ff0b723e */ /* 0x000fc600048070ff */
[----:B------:R0:W-:Y:S01]  /*e5b0*/  @!P6 STG.E.U8 desc[UR20][R24.64+0xd1], R9 ;  /* 0x0000d1091800e986 */ /* 0x0001e2000c101114 */
[----:B------:R-:W-:-:S03]  /*e5c0*/  ISETP.LT.OR P6, PT, R34, 0xda, !P1 ;  /* 0x000000da2200780c */ /* 0x000fc60004fc1670 */
[----:B------:R1:W-:Y:S01]  /*e5d0*/  @!P4 STG.E.U8 desc[UR20][R26.64+0xd1], R5 ;  /* 0x0000d1051a00c986 */ /* 0x0003e2000c101114 */
[----:B------:R-:W-:-:S03]  /*e5e0*/  ISETP.LT.OR P4, PT, R34, 0xda, !P0 ;  /* 0x000000da2200780c */ /* 0x000fc60004781670 */
[----:B------:R-:W-:Y:S01]  /*e5f0*/  @!P3 STG.E.U8 desc[UR20][R26.64+0xd0], R13 ;  /* 0x0000d00d1a00b986 */ /* 0x000fe2000c101114 */
[----:B0-----:R-:W-:-:S03]  /*e600*/  F2FP.SATFINITE.E4M3.F32.PACK_AB_MERGE_C R9, RZ, R3, RZ ;  /* 0x00000003ff09723e */ /* 0x001fc600048070ff */
[----:B------:R0:W-:Y:S04]  /*e610*/  @!P5 STG.E.U8 desc[UR20][R24.64+0xd8], R7 ;  /* 0x0000d8071800d986 */ /* 0x0001e8000c101114 */
[----:B------:R0:W-:Y:S01]  /*e620*/  @!P6 STG.E.U8 desc[UR20][R24.64+0xd9], R9 ;  /* 0x0000d9091800e986 */ /* 0x0001e2000c101114 */
[----:B---3--:R-:W-:-:S03]  /*e630*/  FMUL R0, R221, UR32 ;  /* 0x00000020dd007c20 */ /* 0x008fc60008400000 */
[----:B------:R-:W3:Y:S01]  /*e640*/  LDL.LU R221, [R1+0x50] ;  /* 0x0000500001dd7983 */ /* 0x000ee20000300800 */
[----:B------:R-:W-:-:S03]  /*e650*/  FMUL R2, R220, UR32 ;  /* 0x00000020dc027c20 */ /* 0x000fc60008400000 */
[----:B------:R-:W3:Y:S01]  /*e660*/  LDL.LU R220, [R1+0x54] ;  /* 0x0000540001dc7983 */ /* 0x000ee20000300800 */
[----:B-1----:R-:W-:Y:S01]  /*e670*/  F2FP.SATFINITE.E4M3.F32.PACK_AB_MERGE_C R5, RZ, R0, RZ ;  /* 0x00000000ff05723e */ /* 0x002fe200048070ff */
[----:B------:R-:W-:Y:S02]  /*e680*/  FMUL R3, R222, UR32 ;  /* 0x00000020de037c20 */ /* 0x000fe40008400000 */
[----:B------:R-:W3:Y:S01]  /*e690*/  LDL.LU R222, [R1+0x58] ;  /* 0x0000580001de7983 */ /* 0x000ee20000300800 */
[----:B0-----:R-:W-:Y:S01]  /*e6a0*/  F2FP.SATFINITE.E4M3.F32.PACK_AB_MERGE_C R7, RZ, R2, RZ ;  /* 0x00000002ff07723e */ /* 0x001fe200048070ff */
[----:B------:R-:W-:Y:S01]  /*e6b0*/  FMUL R4, R223, UR32 ;  /* 0x00000020df047c20 */ /* 0x000fe20008400000 */
[----:B------:R-:W-:Y:S01]  /*e6c0*/  F2FP.SATFINITE.E4M3.F32.PACK_AB_MERGE_C R9, RZ, R3, RZ ;  /* 0x00000003ff09723e */ /* 0x000fe200048070ff */
[----:B------:R-:W3:Y:S01]  /*e6d0*/  LDL.LU R223, [R1+0x5c] ;  /* 0x00005c0001df7983 */ /* 0x000ee20000300800 */
[----:B------:R-:W-:-:S03]  /*e6e0*/  FMUL R0, R225, UR32 ;  /* 0x00000020e1007c20 */ /* 0x000fc60008400000 */
[----:B------:R0:W-:Y:S04]  /*e6f0*/  @!P4 STG.E.U8 desc[UR20][R26.64+0xd9], R5 ;  /* 0x0000d9051a00c986 */ /* 0x0001e8000c101114 */
[----:B------:R-:W3:Y:S01]  /*e700*/  LDL.LU R225, [R1+0x60] ;  /* 0x0000600001e17983 */ /* 0x000ee20000300800 */
[----:B0-----:R-:W-:Y:S01]  /*e710*/  F2FP.SATFINITE.E4M3.F32.PACK_AB_MERGE_C R5, RZ, R0, RZ ;  /* 0x00000000ff05723e */ /* 0x001fe200048070ff */
[----:B--2---:R-:W-:Y:S02]  /*e720*/  FMUL R2, R224, UR32 ;  /* 0x00000020e0027c20 */ /* 0x004fe40008400000 */
[----:B------:R-:W2:Y:S01]  /*e730*/  LDL.LU R224, [R1+0x64] ;  /* 0x0000640001e07983 */ /* 0x000ea20000300800 */
[----:B----4-:R-:W-:-:S03]  /*e740*/  FMUL R3, R226, UR32 ;  /* 0x00000020e2037c20 */ /* 0x010fc60008400000 */
[----:B------:R-:W4:Y:S01]  /*e750*/  LDL.LU R226, [R1+0x68] ;  /* 0x0000680001e27983 */ /* 0x000f220000300800 */
[----:B------:R-:W-:-:S03]  /*e760*/  FMUL R0, R227, UR32 ;  /* 0x00000020e3007c20 */ /* 0x000fc60008400000 */
[----:B------:R-:W4:Y:S01]  /*e770*/  LDL.LU R227, [R1+0x6c] ;  /* 0x00006c0001e37983 */ /* 0x000f220000300800 */
[C---:B------:R-:W-:Y:S02]  /*e780*/  ISETP.LT.OR P3, PT, R34.reuse, 0xd9, !P0 ;  /* 0x000000d92200780c */ /* 0x040fe40004761670 */
[C---:B------:R-:W-:Y:S02]  /*e790*/  ISETP.LT.OR P5, PT, R34.reuse, 0xe1, !P1 ;  /* 0x000000e12200780c */ /* 0x040fe40004fa1670 */
[C---:B------:R-:W-:Y:S02]  /*e7a0*/  ISETP.LT.OR P6, PT, R34.reuse, 0xe2, !P1 ;  /* 0x000000e22200780c */ /* 0x040fe40004fc1670 */
[----:B------:R-:W-:-:S07]  /*e7b0*/  ISETP.LT.OR P4, PT, R34, 0xe2, !P0 ;  /* 0x000000e22200780c */ /* 0x000fce0004781670 */
[----:B------:R-:W-:Y:S01]  /*e7c0*/  @!P3 STG.E.U8 desc[UR20][R26.64+0xd8], R11 ;  /* 0x0000d80b1a00b986 */ /* 0x000fe2000c101114 */
[----:B------:R-:W-:-:S03]  /*e7d0*/  ISETP.LT.OR P3, PT, R34, 0xe1, !P0 ;  /* 0x000000e12200780c */ /* 0x000fc60004761670 */
[----:B------:R0:W-:Y:S01]  /*e7e0*/  @!P5 STG.E.U8 desc[UR20][R24.64+0xe0], R7 ;  /* 0x0000e0071800d986 */ /* 0x0001e2000c101114 */
[----:B------:R-:W-:-:S03]  /*e7f0*/  ISETP.LT.OR P5, PT, R34, 0xe9, !P1 ;  /* 0x000000e92200780c */ /* 0x000fc60004fa1670 */
[----:B------:R1:W-:Y:S01]  /*e800*/  @!P6 STG.E.U8 desc[UR20][R24.64+0xe1], R9 ;  /* 0x0000e1091800e986 */ /* 0x0003e2000c101114 */
[----:B------:R-:W-:Y:S02]  /*e810*/  ISETP.LT.OR P6, PT, R34, 0xea, !P1 ;  /* 0x000000ea2200780c */ /* 0x000fe40004fc1670 */
[----:B------:R-:W-:Y:S01]  /*e820*/  F2FP.SATFINITE.E4M3.F32.PACK_AB_MERGE_C R13, RZ, R4, RZ ;  /* 0x00000004ff0d723e */ /* 0x000fe200048070ff */
[----:B------:R1:W-:Y:S01]  /*e830*/  @!P4 STG.E.U8 desc[UR20][R26.64+0xe1], R5 ;  /* 0x0000e1051a00c986 */ /* 0x0003e2000c101114 */
[----:B0-----:R-:W-:-:S03]  /*e840*/  F2FP.SATFINITE.E4M3.F32.PACK_AB_MERGE_C R7, RZ, R2, RZ ;  /* 0x00000002ff07723e */ /* 0x001fc600048070ff */
[----:B------:R-:W-:Y:S01]  /*e850*/  @!P3 STG.E.U8 desc[UR20][R26.64+0xe0], R13 ;  /* 0x0000e00d1a00b986 */ /* 0x000fe2000c101114 */
[----:B-1----:R-:W-:-:S03]  /*e860*/  F2FP.SATFINITE.E4M3.F32.PACK_AB_MERGE_C R9, RZ, R3, RZ ;  /* 0x00000003ff09723e */ /* 0x002fc600048070ff */
[----:B------:R0:W-:Y:S01]  /*e870*/  @!P5 STG.E.U8 desc[UR20][R24.64+0xe8], R7 ;  /* 0x0000e8071800d986 */ /* 0x0001e2000c101114 */
[C---:B------:R-:W-:Y:S02]  /*e880*/  ISETP.LT.OR P3, PT, R34.reuse, 0xe9, !P0 ;  /* 0x000000e92200780c */ /* 0x040fe40004761670 */
[C---:B------:R-:W-:Y:S01]  /*e890*/  ISETP.LT.OR P4, PT, R34.reuse, 0xea, !P0 ;  /* 0x000000ea2200780c */ /* 0x040fe20004781670 */
[----:B------:R1:W-:Y:S01]  /*e8a0*/  @!P6 STG.E.U8 desc[UR20][R24.64+0xe9], R9 ;  /* 0x0000e9091800e986 */ /* 0x0003e2000c101114 */
[C---:B------:R-:W-:Y:S01]  /*e8b0*/  ISETP.LT.OR P5, PT, R34.reuse, 0xf1, !P1 ;  /* 0x000000f12200780c */ /* 0x040fe20004fa1670 */
[----:B------:R-:W-:Y:S01]  /*e8c0*/  FMUL R2, R219, UR32 ;  /* 0x00000020db027c20 */ /* 0x000fe20008400000 */
[----:B------:R-:W-:Y:S02]  /*e8d0*/  ISETP.LT.OR P6, PT, R34, 0xf2, !P1 ;  /* 0x000000f22200780c */ /* 0x000fe40004fc1670 */
[----:B------:R-:W-:Y:S02]  /*e8e0*/  F2FP.SATFINITE.E4M3.F32.PACK_AB_MERGE_C R11, RZ, R0, RZ ;  /* 0x00000000ff0b723e */ /* 0x000fe400048070ff */
[----:B------:R-:W-:-:S03]  /*e8f0*/  F2FP.SATFINITE.E4M3.F32.PACK_AB_MERGE_C R5, RZ, R2, RZ ;  /* 0x00000002ff05723e */ /* 0x000fc600048070ff */
[----:B------:R-:W-:Y:S01]  /*e900*/  @!P3 STG.E.U8 desc[UR20][R26.64+0xe8], R11 ;  /* 0x0000e80b1a00b986 */ /* 0x000fe2000c101114 */
[----:B------:R-:W-:-:S03]  /*e910*/  ISETP.LT.OR P3, PT, R34, 0xf1, !P0 ;  /* 0x000000f12200780c */ /* 0x000fc60004761670 */
[----:B------:R-:W-:Y:S01]  /*e920*/  @!P4 STG.E.U8 desc[UR20][R26.64+0xe9], R5 ;  /* 0x0000e9051a00c986 */ /* 0x000fe2000c101114 */
[C---:B------:R-:W-:Y:S02]  /*e930*/  ISETP.LT.OR P4, PT, R34.reuse, 0xf9, !P1 ;  /* 0x000000f92200780c */ /* 0x040fe40004f81670 */
[----:B------:R-:W-:Y:S01]  /*e940*/  ISETP.LT.OR P1, PT, R34, 0xfa, !P1 ;  /* 0x000000fa2200780c */ /* 0x000fe20004f21670 */
[----:B---3--:R-:W-:Y:S01]  /*e950*/  FMUL R0, R221, UR32 ;  /* 0x00000020dd007c20 */ /* 0x008fe20008400000 */
[----:B------:R-:W-:-:S04]  /*e960*/  FMUL R3, R220, UR32 ;  /* 0x00000020dc037c20 */ /* 0x000fc80008400000 */
[----:B0-----:R-:W-:Y:S02]  /*e970*/  F2FP.SATFINITE.E4M3.F32.PACK_AB_MERGE_C R7, RZ, R0, RZ ;  /* 0x00000000ff07723e */ /* 0x001fe400048070ff */
[----:B-1----:R-:W-:Y:S01]  /*e980*/  F2FP.SATFINITE.E4M3.F32.PACK_AB_MERGE_C R9, RZ, R3, RZ ;  /* 0x00000003ff09723e */ /* 0x002fe200048070ff */
[----:B------:R-:W-:Y:S02]  /*e990*/  FMUL R0, R222, UR32 ;  /* 0x00000020de007c20 */ /* 0x000fe40008400000 */
[----:B------:R0:W-:Y:S01]  /*e9a0*/  @!P5 STG.E.U8 desc[UR20][R24.64+0xf0], R7 ;  /* 0x0000f0071800d986 */ /* 0x0001e2000c101114 */
[----:B------:R-:W-:-:S03]  /*e9b0*/  ISETP.LT.OR P5, PT, R34, 0xf2, !P0 ;  /* 0x000000f22200780c */ /* 0x000fc600047a1670 */
[----:B------:R1:W-:Y:S01]  /*e9c0*/  @!P6 STG.E.U8 desc[UR20][R24.64+0xf1], R9 ;  /* 0x0000f1091800e986 */ /* 0x0003e2000c101114 */
[C---:B------:R-:W-:Y:S02]  /*e9d0*/  ISETP.LT.OR P6, PT, R34.reuse, 0xf9, !P0 ;  /* 0x000000f92200780c */ /* 0x040fe400047c1670 */
[----:B------:R-:W-:Y:S01]  /*e9e0*/  F2FP.SATFINITE.E4M3.F32.PACK_AB_MERGE_C R13, RZ, R0, RZ ;  /* 0x00000000ff0d723e */ /* 0x000fe200048070ff */
[----:B------:R-:W-:Y:S01]  /*e9f0*/  FMUL R0, R223, UR32 ;  /* 0x00000020df007c20 */ /* 0x000fe20008400000 */
[----:B------:R-:W-:Y:S01]  /*ea00*/  ISETP.LT.OR P0, PT, R34, 0xfa, !P0 ;  /* 0x000000fa2200780c */ /* 0x000fe20004701670 */
[----:B------:R-:W-:-:S03]  /*ea10*/  FMUL R2, R225, UR32 ;  /* 0x00000020e1027c20 */ /* 0x000fc60008400000 */
[----:B0-----:R-:W-:Y:S02]  /*ea20*/  F2FP.SATFINITE.E4M3.F32.PACK_AB_MERGE_C R7, RZ, R0, RZ ;  /* 0x00000000ff07723e */ /* 0x001fe400048070ff */
[----:B-1----:R-:W-:Y:S01]  /*ea30*/  F2FP.SATFINITE.E4M3.F32.PACK_AB_MERGE_C R9, RZ, R2, RZ ;  /* 0x00000002ff09723e */ /* 0x002fe200048070ff */
[----:B--2---:R-:W-:Y:S01]  /*ea40*/  FMUL R3, R224, UR32 ;  /* 0x00000020e0037c20 */ /* 0x004fe20008400000 */
[----:B----4-:R-:W-:Y:S01]  /*ea50*/  FMUL R4, R226, UR32 ;  /* 0x00000020e2047c20 */ /* 0x010fe20008400000 */
[----:B------:R-:W-:-:S03]  /*ea60*/  FMUL R5, R227, UR32 ;  /* 0x00000020e3057c20 */ /* 0x000fc60008400000 */
[----:B------:R-:W-:Y:S02]  /*ea70*/  F2FP.SATFINITE.E4M3.F32.PACK_AB_MERGE_C R3, RZ, R3, RZ ;  /* 0x00000003ff03723e */ /* 0x000fe400048070ff */
[----:B------:R-:W-:Y:S02]  /*ea80*/  F2FP.SATFINITE.E4M3.F32.PACK_AB_MERGE_C R11, RZ, R4, RZ ;  /* 0x00000004ff0b723e */ /* 0x000fe400048070ff */
[----:B------:R-:W-:Y:S01]  /*ea90*/  F2FP.SATFINITE.E4M3.F32.PACK_AB_MERGE_C R5, RZ, R5, RZ ;  /* 0x00000005ff05723e */ /* 0x000fe200048070ff */
[----:B------:R0:W-:Y:S04]  /*eaa0*/  @!P3 STG.E.U8 desc[UR20][R26.64+0xf0], R13 ;  /* 0x0000f00d1a00b986 */ /* 0x0001e8000c101114 */
[----:B------:R0:W-:Y:S04]  /*eab0*/  @!P5 STG.E.U8 desc[UR20][R26.64+0xf1], R7 ;  /* 0x0000f1071a00d986 */ /* 0x0001e8000c101114 */
[----:B------:R0:W-:Y:S04]  /*eac0*/  @!P4 STG.E.U8 desc[UR20][R24.64+0xf8], R9 ;  /* 0x0000f8091800c986 */ /* 0x0001e8000c101114 */
[----:B------:R0:W-:Y:S04]  /*ead0*/  @!P1 STG.E.U8 desc[UR20][R24.64+0xf9], R3 ;  /* 0x0000f90318009986 */ /* 0x0001e8000c101114 */
[----:B------:R0:W-:Y:S04]  /*eae0*/  @!P6 STG.E.U8 desc[UR20][R26.64+0xf8], R11 ;  /* 0x0000f80b1a00e986 */ /* 0x0001e8000c101114 */
[----:B------:R0:W-:Y:S02]  /*eaf0*/  @!P0 STG.E.U8 desc[UR20][R26.64+0xf9], R5 ;  /* 0x0000f9051a008986 */ /* 0x0001e4000c101114 */
.L_x_297:
[----:B------:R-:W-:Y:S05]  /*eb00*/  BSYNC B0 ;  /* 0x0000000000007941 */ /* 0x000fea0003800000 */
.L_x_39:
[----:B------:R-:W2:Y:S01]  /*eb10*/  LDL.LU R22, [R1+0x7c] ;  /* 0x00007c0001167983 */ /* 0x000ea20000300800 */
[----:B0----5:R-:W-:Y:S01]  /*eb20*/  IMAD.U32 R3, RZ, RZ, UR12 ;  /* 0x0000000cff037e24 */ /* 0x021fe2000f8e00ff */
[----:B------:R-:W-:Y:S02]  /*eb30*/  ULDC.64 UR6, c[0x0][0x650] ;  /* 0x0001940000067ab9 */ /* 0x000fe40000000a00 */
[----:B------:R-:W3:Y:S01]  /*eb40*/  LDL.LU R19, [R1+0x80] ;  /* 0x0000800001137983 */ /* 0x000ee20000300800 */
[----:B------:R-:W-:Y:S01]  /*eb50*/  IMAD.U32 R0, RZ, RZ, UR16 ;  /* 0x00000010ff007e24 */ /* 0x000fe2000f8e00ff */
[----:B------:R0:W-:Y:S01]  /*eb60*/  SYNCS.ARRIVE.TRANS64.A1T0 RZ, [R3+UR28], RZ ;  /* 0x000000ff03ff79a7 */ /* 0x0001e2000810001c */
[----:B------:R-:W-:Y:S02]  /*eb70*/  IMAD.U32 R2, RZ, RZ, UR16 ;  /* 0x00000010ff027e24 */ /* 0x000fe4000f8e00ff */
[----:B------:R-:W-:Y:S02]  /*eb80*/  IMAD.MOV.U32 R4, RZ, RZ, -0x1 ;  /* 0xffffffffff047424 */ /* 0x000fe400078e00ff */
[----:B0-----:R-:W-:Y:S01]  /*eb90*/  IMAD.U32 R3, RZ, RZ, UR13 ;  /* 0x0000000dff037e24 */ /* 0x001fe2000f8e00ff */
[----:B---3--:R-:W-:-:S02]  /*eba0*/  LEA R19, P0, R0, R19, 0x1 ;  /* 0x0000001300137211 */ /* 0x008fc400078008ff */
[----:B------:R-:W-:Y:S02]  /*ebb0*/  PRMT R0, RZ, 0x7610, R0 ;  /* 0x00007610ff007816 */ /* 0x000fe40000000000 */
[----:B--2---:R-:W-:Y:S01]  /*ebc0*/  LEA.HI.X R22, R2, R22, R3, 0x1, P0 ;  /* 0x0000001602167211 */ /* 0x004fe200000f0c03 */
[----:B------:R-:W-:Y:S01]  /*ebd0*/  IMAD.MOV.U32 R2, RZ, RZ, -0x1 ;  /* 0xffffffffff027424 */ /* 0x000fe200078e00ff */
[----:B------:R0:W-:Y:S01]  /*ebe0*/  STL [R1+0x80], R19 ;  /* 0x0000801301007387 */ /* 0x0001e20000100800 */
[----:B------:R-:W-:Y:S01]  /*ebf0*/  IMAD.MOV.U32 R3, RZ, RZ, -0x1 ;  /* 0xffffffffff037424 */ /* 0x000fe200078e00ff */
[----:B------:R-:W-:Y:S02]  /*ec00*/  ISETP.GE.U32.AND P0, PT, R19, UR6, PT ;  /* 0x0000000613007c0c */ /* 0x000fe4000bf06070 */
[----:B------:R0:W-:Y:S02]  /*ec10*/  STL [R1+0x7c], R22 ;  /* 0x00007c1601007387 */ /* 0x0001e40000100800 */
[----:B------:R-:W-:-:S02]  /*ec20*/  ISETP.GE.U32.AND.EX P0, PT, R22, UR7, PT, P0 ;  /* 0x0000000716007c0c */ /* 0x000fc4000bf06100 */
[----:B------:R0:W-:Y:S04]  /*ec30*/  STL [R1+0x84], R4 ;  /* 0x0000840401007387 */ /* 0x0001e80000100800 */
[----:B------:R0:W-:Y:S04]  /*ec40*/  STL [R1+0x74], R2 ;  /* 0x0000740201007387 */ /* 0x0001e80000100800 */
[----:B------:R0:W-:Y:S03]  /*ec50*/  STL [R1+0x88], R3 ;  /* 0x0000880301007387 */ /* 0x0001e60000100800 */
[----:B------:R-:W-:Y:S05]  /*ec60*/  @P0 BRA `(.L_x_298) ;  /* 0x0000000400740947 */ /* 0x000fea0003800000 */
[----:B------:R-:W2:Y:S01]  /*ec70*/  S2R R14, SR_CTAID.X ;  /* 0x00000000000e7919 */ /* 0x000ea20000002500 */
[----:B------:R-:W3:Y:S01]  /*ec80*/  LDC.64 R8, c[0x0][0x628] ;  /* 0x00018a00ff087b82 */ /* 0x000ee20000000a00 */
[----:B------:R-:W-:Y:S01]  /*ec90*/  ULDC UR6, c[0x0][0x150] ;  /* 0x0000540000067ab9 */ /* 0x000fe20000000800 */
[----:B------:R-:W-:Y:S01]  /*eca0*/  IMAD.MOV.U32 R6, RZ, RZ, R19 ;  /* 0x000000ffff067224 */ /* 0x000fe200078e0013 */
[----:B------:R-:W0:Y:S01]  /*ecb0*/  S2R R16, SR_CTAID.Y ;  /* 0x0000000000107919 */ /* 0x000e220000002600 */
[----:B------:R-:W-:-:S04]  /*ecc0*/  IMAD.MOV.U32 R7, RZ, RZ, R22 ;  /* 0x000000ffff077224 */ /* 0x000fc800078e0016 */
[----:B------:R-:W0:Y:S08]  /*ecd0*/  LDC R17, c[0x0][0x144] ;  /* 0x00005100ff117b82 */ /* 0x000e300000000800 */
[----:B------:R-:W0:Y:S08]  /*ece0*/  LDC R10, c[0x0][0x630] ;  /* 0x00018c00ff0a7b82 */ /* 0x000e300000000800 */
[----:B------:R-:W0:Y:S01]  /*ecf0*/  LDC.64 R12, c[0x0][0x620] ;  /* 0x00018800ff0c7b82 */ /* 0x000e220000000a00 */
[----:B---3--:R-:W-:-:S04]  /*ed00*/  ISETP.NE.U32.AND P0, PT, R8, RZ, PT ;  /* 0x000000ff0800720c */ /* 0x008fc80003f05070 */
[----:B------:R-:W-:Y:S02]  /*ed10*/  ISETP.NE.AND.EX P0, PT, R9, RZ, PT, P0 ;  /* 0x000000ff0900720c */ /* 0x000fe40003f05300 */
[----:B--2---:R-:W-:-:S05]  /*ed20*/  I2FP.F32.U32 R0, R14 ;  /* 0x0000000e00007245 */ /* 0x004fca0000201000 */
[----:B------:R-:W-:-:S04]  /*ed30*/  FMUL R0, R0, UR6 ;  /* 0x0000000600007c20 */ /* 0x000fc80008400000 */
[----:B------:R2:W3:Y:S02]  /*ed40*/  F2I.U32.TRUNC.NTZ R15, R0 ;  /* 0x00000000000f7305 */ /* 0x0004e4000020f000 */
[----:B------:R-:W-:Y:S05]  /*ed50*/  @!P0 BRA `(.L_x_299) ;  /* 0x0000000000288947 */ /* 0x000fea0003800000 */
[----:B--2---:R-:W2:Y:S02]  /*ed60*/  LDC R0, c[0x0][0x634] ;  /* 0x00018d00ff007b82 */ /* 0x004ea40000000800 */
[----:B--2---:R-:W-:-:S05]  /*ed70*/  IADD3 R7, P0, R19, R0, RZ ;  /* 0x0000000013077210 */ /* 0x004fca0007f1e0ff */
[----:B------:R-:W-:-:S04]  /*ed80*/  IMAD.X R11, RZ, RZ, R22, P0 ;  /* 0x000000ffff0b7224 */ /* 0x000fc800000e0616 */
[----:B0-----:R-:W-:-:S04]  /*ed90*/  IMAD.WIDE.U32 R2, R11, R8, RZ ;  /* 0x000000080b027225 */ /* 0x001fc800078e00ff */
[----:B------:R-:W-:-:S04]  /*eda0*/  IMAD.WIDE.U32 R4, P0, R7, R9, R2 ;  /* 0x0000000907047225 */ /* 0x000fc80007800002 */
[----:B------:R-:W-:-:S04]  /*edb0*/  IMAD.WIDE.U32 R2, R7, R8, RZ ;  /* 0x0000000807027225 */ /* 0x000fc800078e00ff */
[----:B------:R-:W-:Y:S01]  /*edc0*/  IMAD.X R7, RZ, RZ, RZ, P0 ;  /* 0x000000ffff077224 */ /* 0x000fe200000e06ff */
[----:B------:R-:W-:Y:S01]  /*edd0*/  IADD3 RZ, P0, R3, R4, RZ ;  /* 0x0000000403ff7210 */ /* 0x000fe20007f1e0ff */
[----:B------:R-:W-:-:S04]  /*ede0*/  IMAD.MOV.U32 R6, RZ, RZ, R5 ;  /* 0x000000ffff067224 */ /* 0x000fc800078e0005 */
[----:B------:R-:W-:-:S08]  /*edf0*/  IMAD.WIDE.U32.X R6, R11, R9, R6, P0 ;  /* 0x000000090b067225 */ /* 0x000fd000000e0406 */
.L_x_299:
[-CC-:B0-----:R-:W-:Y:S01]  /*ee00*/  SHF.R.U64 R11, R6, R10.reuse, R7.reuse ;  /* 0x0000000a060b7219 */ /* 0x181fe20000001207 */
[----:B------:R-:W0:Y:S01]  /*ee10*/  LDC.64 R20, c[0x0][0x640] ;  /* 0x00019000ff147b82 */ /* 0x000e220000000a00 */
[----:B--2---:R-:W-:Y:S01]  /*ee20*/  SHF.R.U32.HI R0, RZ, R10, R7 ;  /* 0x0000000aff007219 */ /* 0x004fe20000011607 */
[----:B------:R-:W-:Y:S01]  /*ee30*/  IMAD.MOV.U32 R2, RZ, RZ, R19 ;  /* 0x000000ffff027224 */ /* 0x000fe200078e0013 */
[----:B------:R-:W-:Y:S01]  /*ee40*/  IADD3 R5, P0, RZ, -R11, RZ ;  /* 0x8000000bff057210 */ /* 0x000fe20007f1e0ff */
[----:B---3--:R-:W-:Y:S01]  /*ee50*/  IMAD.MOV R15, RZ, RZ, -R15 ;  /* 0x000000ffff0f7224 */ /* 0x008fe200078e0a0f */
[----:B------:R-:W-:Y:S01]  /*ee60*/  ULDC UR6, c[0x0][0x154] ;  /* 0x0000550000067ab9 */ /* 0x000fe20000000800 */
[----:B------:R-:W-:Y:S02]  /*ee70*/  IMAD.MOV.U32 R7, RZ, RZ, 0x1 ;  /* 0x00000001ff077424 */ /* 0x000fe400078e00ff */
[----:B------:R-:W2:Y:S01]  /*ee80*/  LDC R4, c[0x0][0x618] ;  /* 0x00018600ff047b82 */ /* 0x000ea20000000800 */
[----:B------:R-:W-:-:S02]  /*ee90*/  IMAD.X R3, RZ, RZ, ~R0, P0 ;  /* 0x000000ffff037224 */ /* 0x000fc400000e0e00 */
[----:B------:R-:W-:Y:S02]  /*eea0*/  IMAD R17, R17, R15, R14 ;  /* 0x0000000f11117224 */ /* 0x000fe400078e020e */
[-C--:B------:R-:W-:Y:S02]  /*eeb0*/  IMAD R0, R3, R12.reuse, RZ ;  /* 0x0000000c03007224 */ /* 0x080fe400078e02ff */
[----:B------:R-:W-:Y:S01]  /*eec0*/  IMAD.MOV.U32 R3, RZ, RZ, R22 ;  /* 0x000000ffff037224 */ /* 0x000fe200078e0016 */
[----:B------:R-:W3:Y:S01]  /*eed0*/  LDC R6, c[0x0][0x608] ;  /* 0x00018200ff067b82 */ /* 0x000ee20000000800 */
[----:B------:R-:W-:-:S04]  /*eee0*/  IMAD.WIDE.U32 R2, R5, R12, R2 ;  /* 0x0000000c05027225 */ /* 0x000fc800078e0002 */
[----:B------:R-:W-:-:S03]  /*eef0*/  IMAD R5, R5, R13, R0 ;  /* 0x0000000d05057224 */ /* 0x000fc600078e0200 */
[----:B------:R-:W5:Y:S01]  /*ef00*/  LDC R18, c[0x0][0x658] ;  /* 0x00019600ff127b82 */ /* 0x000f620000000800 */
[----:B------:R-:W-:Y:S01]  /*ef10*/  I2FP.F32.U32 R0, R16 ;  /* 0x0000001000007245 */ /* 0x000fe20000201000 */
[----:B------:R-:W-:Y:S01]  /*ef20*/  IMAD.IADD R3, R3, 0x1, R5 ;  /* 0x0000000103037824 */ /* 0x000fe200078e0205 */
[----:B0-----:R-:W-:Y:S01]  /*ef30*/  ISETP.NE.U32.AND P0, PT, R20, RZ, PT ;  /* 0x000000ff1400720c */ /* 0x001fe20003f05070 */
[----:B------:R-:W-:Y:S02]  /*ef40*/  IMAD.MOV.U32 R5, RZ, RZ, -0x1 ;  /* 0xffffffffff057424 */ /* 0x000fe400078e00ff */
[----:B------:R-:W-:Y:S02]  /*ef50*/  FMUL R0, R0, UR6 ;  /* 0x0000000600007c20 */ /* 0x000fe40008400000 */
[----:B------:R-:W0:Y:S01]  /*ef60*/  LDC R15, c[0x0][0x148] ;  /* 0x00005200ff0f7b82 */ /* 0x000e220000000800 */
[----:B--2---:R-:W-:Y:S01]  /*ef70*/  SHF.R.U64 R10, R2, R4, R3 ;  /* 0x00000004020a7219 */ /* 0x004fe20000001203 */
[----:B------:R2:W0:Y:S01]  /*ef80*/  F2I.U32.TRUNC.NTZ R13, R0 ;  /* 0x00000000000d7305 */ /* 0x000422000020f000 */
[----:B------:R-:W-:-:S02]  /*ef90*/  ISETP.NE.AND.EX P0, PT, R21, RZ, PT, P0 ;  /* 0x000000ff1500720c */ /* 0x000fc40003f05300 */
[----:B------:R-:W-:-:S03]  /*efa0*/  SHF.R.U32.HI R3, RZ, R4, R3 ;  /* 0x00000004ff037219 */ /* 0x000fc60000011603 */
[----:B------:R-:W0:Y:S01]  /*efb0*/  LDC R14, c[0x0][0x600] ;  /* 0x00018000ff0e7b82 */ /* 0x000e220000000800 */
[-CC-:B---3--:R-:W-:Y:S02]  /*efc0*/  SHF.R.U64 R8, R10, R6.reuse, R3.reuse ;  /* 0x000000060a087219 */ /* 0x188fe40000001203 */
[----:B------:R-:W-:-:S05]  /*efd0*/  SHF.R.U32.HI R3, RZ, R6, R3 ;  /* 0x00000006ff037219 */ /* 0x000fca0000011603 */
[----:B------:R-:W3:Y:S01]  /*efe0*/  LDC R22, c[0x0][0x648] ;  /* 0x00019200ff167b82 */ /* 0x000ee20000000800 */
[-CC-:B-----5:R-:W-:Y:S02]  /*eff0*/  SHF.R.U64 R12, R8, R18.reuse, R3.reuse ;  /* 0x00000012080c7219 */ /* 0x1a0fe40000001203 */
[-C--:B------:R-:W-:Y:S02]  /*f000*/  SHF.L.U32 R5, R5, R18.reuse, RZ ;  /* 0x0000001205057219 */ /* 0x080fe400000006ff */
[-C--:B------:R-:W-:Y:S01]  /*f010*/  SHF.R.U32.HI R3, RZ, R18.reuse, R3 ;  /* 0x00000012ff037219 */ /* 0x080fe20000011603 */
[----:B------:R-:W-:Y:S01]  /*f020*/  IMAD.MOV.U32 R2, RZ, RZ, R12 ;  /* 0x000000ffff027224 */ /* 0x000fe200078e000c */
[----:B------:R-:W-:Y:S01]  /*f030*/  SHF.L.U32 R18, R7, R18, RZ ;  /* 0x0000001207127219 */ /* 0x000fe200000006ff */
[----:B------:R-:W0:Y:S01]  /*f040*/  LDC R23, c[0x0][0x638] ;  /* 0x00018e00ff177b82 */ /* 0x000e220000000800 */
[----:B------:R-:W-:-:S07]  /*f050*/  LOP3.LUT R19, RZ, R5, RZ, 0x33, !PT ;  /* 0x00000005ff137212 */ /* 0x000fce00078e33ff */
[----:B------:R-:W0:Y:S01]  /*f060*/  LDC R24, c[0x0][0x610] ;  /* 0x00018400ff187b82 */ /* 0x000e220000000800 */
[----:B--2---:R-:W-:Y:S05]  /*f070*/  @!P0 BRA `(.L_x_300) ;  /* 0x0000000000288947 */ /* 0x004fea0003800000 */
        /* <DEDUP_REMOVED lines=10> */
.L_x_300:
[----:B---3--:R-:W-:Y:S01]  /*f120*/  SHF.R.U64 R0, R2, R22, R3 ;  /* 0x0000001602007219 */ /* 0x008fe20000001203 */
[----:B0-----:R-:W-:Y:S01]  /*f130*/  VIADD R7, R14, 0xffffffff ;  /* 0xffffffff0e077836 */ /* 0x001fe20000000000 */
[----:B------:R-:W-:Y:S01]  /*f140*/  LOP3.LUT R5, R8, R19, RZ, 0xc0, !PT ;  /* 0x0000001308057212 */ /* 0x000fe200078ec0ff */
[----:B------:R-:W-:Y:S02]  /*f150*/  IMAD.MOV R13, RZ, RZ, -R13 ;  /* 0x000000ffff0d7224 */ /* 0x000fe400078e0a0d */
[----:B------:R-:W-:Y:S02]  /*f160*/  IMAD.MOV R3, RZ, RZ, -R0 ;  /* 0x000000ffff037224 */ /* 0x000fe400078e0a00 */
[----:B------:R-:W-:Y:S01]  /*f170*/  IMAD R2, R18, R0, R5 ;  /* 0x0000000012027224 */ /* 0x000fe200078e0205 */
[----:B------:R-:W-:Y:S01]  /*f180*/  LOP3.LUT R5, R10, R7, RZ, 0xc0, !PT ;  /* 0x000000070a057212 */ /* 0x000fe200078ec0ff */
[----:B------:R-:W-:Y:S02]  /*f190*/  @P2 IMAD R17, R15, R13, R16 ;  /* 0x0000000d0f112224 */ /* 0x000fe400078e0210 */
[----:B------:R-:W-:-:S02]  /*f1a0*/  IMAD R0, R3, R23, R12 ;  /* 0x0000001703007224 */ /* 0x000fc400078e020c */
[----:B------:R-:W-:Y:S02]  /*f1b0*/  IMAD.MOV.U32 R4, RZ, RZ, 0x1 ;  /* 0x00000001ff047424 */ /* 0x000fe400078e00ff */
[----:B------:R-:W-:Y:S02]  /*f1c0*/  IMAD R2, R2, R24, R17 ;  /* 0x0000001802027224 */ /* 0x000fe400078e0211 */
[----:B------:R-:W-:Y:S01]  /*f1d0*/  IMAD R3, R0, R14, R5 ;  /* 0x0000000e00037224 */ /* 0x000fe200078e0205 */
[----:B------:R-:W-:-:S04]  /*f1e0*/  PRMT R0, R4, 0x7610, R0 ;  /* 0x0000761004007816 */ /* 0x000fc80000000000 */
[----:B------:R-:W-:Y:S02]  /*f1f0*/  SEL R4, R3, R2, !P2 ;  /* 0x0000000203047207 */ /* 0x000fe40005000000 */
[----:B------:R-:W-:-:S03]  /*f200*/  SEL R2, R2, R3, !P2 ;  /* 0x0000000302027207 */ /* 0x000fc60005000000 */
[----:B------:R2:W-:Y:S04]  /*f210*/  STL [R1+0x88], R4 ;  /* 0x0000880401007387 */ /* 0x0005e80000100800 */
[----:B------:R2:W-:Y:S04]  /*f220*/  STL [R1+0x74], R11 ;  /* 0x0000740b01007387 */ /* 0x0005e80000100800 */
[----:B------:R2:W-:Y:S02]  /*f230*/  STL [R1+0x84], R2 ;  /* 0x0000840201007387 */ /* 0x0005e40000100800 */
.L_x_298:
[----:B------:R-:W-:Y:S01]  /*f240*/  LOP3.LUT P0, RZ, R0, 0xff, RZ, 0xc0, !PT ;  /* 0x000000ff00ff7812 */ /* 0x000fe2000780c0ff */
[----:B------:R-:W-:-:S12]  /*f250*/  ULOP3.LUT UR27, UR27, 0x1, URZ, 0x3c, !UPT ;  /* 0x000000011b1b7892 */ /* 0x000fd8000f8e3c3f */
[----:B------:R-:W-:Y:S05]  /*f260*/  @P0 BRA `(.L_x_301) ;  /* 0xffffff2400600947 */ /* 0x000fea000383ffff */
[----:B------:R-:W-:Y:S05]  /*f270*/  EXIT ;  /* 0x000000000000794d */ /* 0x000fea0003800000 */
.L_x_17:
[----:B------:R-:W-:-:S08]  /*f280*/  ISETP.NE.AND P0, PT, RZ, UR6, PT ;  /* 0x00000006ff007c0c */ /* 0x000fd0000bf05270 */
[----:B0123--:R-:W0:-:S00]  /*f290*/  USETMAXREG.DEALLOC.CTAPOOL 0x28 ;  /* 0x00000028000079c8 */ /* 0x00fe0000080e0500 */
[----:B------:R-:W-:Y:S05]  /*f2a0*/  @P0 EXIT ;  /* 0x000000000000094d */ /* 0x000fea0003800000 */
[----:B0-----:R-:W-:Y:S01]  /*f2b0*/  LOP3.LUT P0, RZ, R0, 0xff, RZ, 0xc0, !PT ;  /* 0x000000ff00ff7812 */ /* 0x001fe2000780c0ff */
[----:B------:R-:W-:Y:S02]  /*f2c0*/  IMAD.MOV.U32 R0, RZ, RZ, 0x1 ;  /* 0x00000001ff007424 */ /* 0x000fe400078e00ff */
[----:B------:R-:W-:-:S10]  /*f2d0*/  IMAD.MOV.U32 R10, RZ, RZ, RZ ;  /* 0x000000ffff0a7224 */ /* 0x000fd400078e00ff */
[----:B------:R-:W-:Y:S05]  /*f2e0*/  @!P0 BRA `(.L_x_302) ;  /* 0x0000000c00608947 */ /* 0x000fea0003800000 */
[----:B------:R-:W0:Y:S01]  /*f2f0*/  S2R R8, SR_CgaCtaId ;  /* 0x0000000000087919 */ /* 0x000e220000008800 */
[----:B------:R-:W-:Y:S01]  /*f300*/  LOP3.LUT P0, RZ, R3, 0x1f, RZ, 0xc0, !PT ;  /* 0x0000001f03ff7812 */ /* 0x000fe2000780c0ff */
[----:B------:R-:W-:Y:S01]  /*f310*/  ULDC UR5, c[0x0][0x658] ;  /* 0x0001960000057ab9 */ /* 0x000fe20000000800 */
[----:B------:R-:W-:Y:S01]  /*f320*/  UMOV UR6, 0xffffffff ;  /* 0xffffffff00067882 */ /* 0x000fe20000000000 */
[----:B------:R-:W-:Y:S01]  /*f330*/  BSSY B0, `(.L_x_302) ;  /* 0x00000d3000007945 */ /* 0x000fe20003800000 */
[----:B------:R-:W-:Y:S01]  /*f340*/  USHF.L.U32 UR6, UR6, UR5, URZ ;  /* 0x0000000506067299 */ /* 0x000fe2000800063f */
[C---:B------:R-:W-:Y:S01]  /*f350*/  ISETP.NE.AND P3, PT, R2.reuse, RZ, PT ;  /* 0x000000ff0200720c */ /* 0x040fe20003f65270 */
[----:B------:R-:W-:Y:S01]  /*f360*/  IMAD.MOV.U32 R11, RZ, RZ, 0x1 ;  /* 0x00000001ff0b7424 */ /* 0x000fe200078e00ff */
[----:B------:R-:W-:Y:S01]  /*f370*/  ISETP.NE.OR P0, PT, R2, RZ, !P0 ;  /* 0x000000ff0200720c */ /* 0x000fe20004705670 */
[----:B------:R-:W-:Y:S01]  /*f380*/  IMAD.MOV.U32 R0, RZ, RZ, 0x1 ;  /* 0x00000001ff007424 */ /* 0x000fe200078e00ff */
[----:B------:R-:W-:Y:S01]  /*f390*/  ULDC UR4, c[0x0][0x600] ;  /* 0x0001800000047ab9 */ /* 0x000fe20000000800 */
[----:B------:R-:W-:Y:S01]  /*f3a0*/  IMAD.MOV.U32 R10, RZ, RZ, RZ ;  /* 0x000000ffff0a7224 */ /* 0x000fe200078e00ff */
[----:B------:R-:W-:Y:S01]  /*f3b0*/  UMOV UR7, 0x1 ;  /* 0x0000000100077882 */ /* 0x000fe20000000000 */
[----:B------:R-:W-:-:S02]  /*f3c0*/  UIADD3 UR26, UR14, 0x1, URZ ;  /* 0x000000010e1a7890 */ /* 0x000fc4000fffe03f */
[----:B------:R-:W-:Y:S02]  /*f3d0*/  ULOP3.LUT UR27, UR15, 0x2, URZ, 0xfc, !UPT ;  /* 0x000000020f1b7892 */ /* 0x000fe4000f8efc3f */
[----:B------:R-:W-:Y:S02]  /*f3e0*/  UIADD3 UR4, UR4, -0x1, URZ ;  /* 0xffffffff04047890 */ /* 0x000fe4000fffe03f */
[----:B------:R-:W-:Y:S02]  /*f3f0*/  USHF.L.U32 UR22, UR7, UR5, URZ ;  /* 0x0000000507167299 */ /* 0x000fe4000800063f */
[----:B------:R-:W-:Y:S01]  /*f400*/  ULOP3.LUT UR21, URZ, UR6, URZ, 0x33, !UPT ;  /* 0x000000063f157292 */ /* 0x000fe2000f8e333f */
[----:B------:R-:W-:Y:S01]  /*f410*/  ULDC.64 UR24, c[0x0][0x198] ;  /* 0x0000660000187ab9 */ /* 0x000fe20000000a00 */
[C---:B0-----:R-:W-:Y:S02]  /*f420*/  IMAD.SHL.U32 R9, R8.reuse, 0x80, RZ ;  /* 0x0000008008097824 */ /* 0x041fe400078e00ff */
[----:B------:R-:W-:-:S03]  /*f430*/  IMAD.SHL.U32 R8, R8, 0x4000, RZ ;  /* 0x0000400008087824 */ /* 0x000fc600078e00ff */
[----:B------:R-:W-:Y:S02]  /*f440*/  LOP3.LUT R9, R9, 0x80, RZ, 0xc0, !PT ;  /* 0x0000008009097812 */ /* 0x000fe400078ec0ff */
[----:B------:R-:W-:-:S07]  /*f450*/  LOP3.LUT R8, R8, 0x4000, RZ, 0xc0, !PT ;  /* 0x0000400008087812 */ /* 0x000fce00078ec0ff */
.L_x_314:
[----:B------:R-:W-:-:S03]  /*f460*/  UMOV UR5, 0xffffffff ;  /* 0xffffffff00057882 */ /* 0x000fc60000000000 */
[----:B01----:R-:W-:Y:S05]  /*f470*/  BRA.DIV UR5, `(.L_x_303) ;  /* 0x00000012054c7947 */ /* 0x003fea000b800000 */
[----:B------:R-:W-:-:S13]  /*f480*/  ELECT P1, URZ, PT ;  /* 0x00000000003f782f */ /* 0x000fda0003820000 */
.L_x_328:
[----:B------:R-:W0:Y:S01]  /*f490*/  LDC R2, c[0x0][0x28c] ;  /* 0x0000a300ff027b82 */ /* 0x000e220000000800 */
[----:B------:R-:W-:Y:S01]  /*f4a0*/  BSSY B1, `(.L_x_304) ;  /* 0x000003d000017945 */ /* 0x000fe20003800000 */
[----:B0-----:R-:W-:-:S13]  /*f4b0*/  ISETP.LT.OR P1, PT, R2, 0x1, !P1 ;  /* 0x000000010200780c */ /* 0x001fda0004f21670 */
[----:B------:R-:W-:Y:S05]  /*f4c0*/  @P1 BRA `(.L_x_305) ;  /* 0x0000000000e81947 */ /* 0x000fea0003800000 */
[----:B------:R-:W2:Y:S04]  /*f4d0*/  LDL.LU R4, [R1+0x88] ;  /* 0x0000880001047983 */ /* 0x000ea80000300800 */
[----:B------:R-:W3:Y:S01]  /*f4e0*/  LDL.LU R3, [R1+0x84] ;  /* 0x0000840001037983 */ /* 0x000ee20000300800 */
[----:B------:R-:W-:Y:S02]  /*f4f0*/  IMAD.MOV.U32 R14, RZ, RZ, RZ ;  /* 0x000000ffff0e7224 */ /* 0x000fe400078e00ff */
[----:B------:R-:W-:Y:S02]  /*f500*/  IMAD.U32 R15, RZ, RZ, UR26 ;  /* 0x0000001aff0f7e24 */ /* 0x000fe4000f8e00ff */
[----:B------:R-:W-:Y:S02]  /*f510*/  IMAD.MOV.U32 R2, RZ, RZ, R0 ;  /* 0x000000ffff027224 */ /* 0x000fe400078e0000 */
[----:B--2---:R-:W-:-:S02]  /*f520*/  IMAD R6, R4, 0x100, R9 ;  /* 0x0000010004067824 */ /* 0x004fc400078e0209 */
[----:B---3--:R-:W-:Y:S02]  /*f530*/  IMAD.SHL.U32 R7, R3, 0x40, RZ ;  /* 0x0000004003077824 */ /* 0x008fe400078e00ff */
[----:B------:R-:W-:-:S07]  /*f540*/  IMAD.MOV.U32 R3, RZ, RZ, R10 ;  /* 0x000000ffff037224 */ /* 0x000fce00078e000a */
.L_x_309:
[----:B------:R-:W0:Y:S01]  /*f550*/  S2R R5, SR_CgaCtaId ;  /* 0x0000000000057919 */ /* 0x000e220000008800 */
[----:B------:R-:W-:-:S04]  /*f560*/  MOV R4, 0x400 ;  /* 0x0000040000047802 */ /* 0x000fc80000000f00 */
[----:B0-----:R-:W-:Y:S02]  /*f570*/  LEA R12, R5, R4, 0x18 ;  /* 0x00000004050c7211 */ /* 0x001fe400078ec0ff */
[----:B------:R-:W-:Y:S01]  /*f580*/  SHF.L.U32 R4, R2, 0x1f, RZ ;  /* 0x0000001f02047819 */ /* 0x000fe200000006ff */
[----:B------:R-:W0:Y:S02]  /*f590*/  @!P3 LDC R5, c[0x0][0x500] ;  /* 0x00014000ff05bb82 */ /* 0x000e240000000800 */
[----:B------:R-:W-:-:S04]  /*f5a0*/  IMAD R13, R3, 0x8, R12 ;  /* 0x00000008030d7824 */ /* 0x000fc800078e020c */
[----:B------:R-:W1:Y:S02]  /*f5b0*/  SYNCS.PHASECHK.TRANS64.TRYWAIT P1, [R13+URZ+0x28], R4 ;  /* 0x000028040d0075a7 */ /* 0x000e64000802017f */
[----:B-1----:R-:W-:Y:S05]  /*f5c0*/  @!P1 BRA `(.L_x_306) ;  /* 0x0000001000189947 */ /* 0x002fea0003800000 */
.L_x_329:
[----:B------:R-:W-:Y:S01]  /*f5d0*/  UPRMT UR5, UR27, 0x9910, URZ ;  /* 0x000099101b057896 */ /* 0x000fe2000800003f */
[----:B0-----:R0:W-:Y:S03]  /*f5e0*/  @!P3 SYNCS.ARRIVE.TRANS64 RZ, [R13+URZ], R5 ;  /* 0x000000050dffb9a7 */ /* 0x0011e6000800003f */
[----:B------:R-:W-:-:S06]  /*f5f0*/  UISETP.NE.AND UP0, UPT, UR5, 0x2, UPT ;  /* 0x000000020500788c */ /* 0x000fcc000bf05270 */
[----:B------:R-:W-:-:S13]  /*f600*/  PLOP3.LUT P1, PT, PT, PT, UP0, 0x80, 0x0 ;  /* 0x000000000000781c */ /* 0x000fda0003f2f008 */
[----:B0-----:R-:W-:Y:S05]  /*f610*/  @P1 BRA `(.L_x_307) ;  /* 0x0000000000041947 */ /* 0x001fea0003800000 */
[----:B------:R-:W-:Y:S01]  /*f620*/  BPT.TRAP 0x1 ;  /* 0x000000040000795c */ /* 0x000fe20000300000 */
.L_x_307:
[----:B------:R-:W-:Y:S05]  /*f630*/  @P0 BRA `(.L_x_308) ;  /* 0x0000000000040947 */ /* 0x000fea0003800000 */
[----:B------:R-:W-:Y:S01]  /*f640*/  BPT.TRAP 0x1 ;  /* 0x000000040000795c */ /* 0x000fe20000300000 */
.L_x_308:
[----:B------:R-:W2:Y:S01]  /*f650*/  LDL R16, [R1+0x74] ;  /* 0x0000740001107983 */ /* 0x000ea20000100800 */
[C---:B-1----:R-:W-:Y:S01]  /*f660*/  IMAD R4, R3.reuse, 0x2000, R12 ;  /* 0x0000200003047824 */ /* 0x042fe200078e020c */
[----:B------:R-:W-:Y:S01]  /*f670*/  R2UR UR20, R12 ;  /* 0x000000000c1472ca */ /* 0x000fe200000e0000 */
[----:B------:R-:W-:Y:S01]  /*f680*/  IMAD R5, R3, 0x8000, R8 ;  /* 0x0000800003057824 */ /* 0x000fe200078e0208 */
[----:B------:R-:W-:Y:S01]  /*f690*/  R2UR UR9, R13 ;  /* 0x000000000d0972ca */ /* 0x000fe200000e0000 */
[----:B------:R-:W-:Y:S01]  /*f6a0*/  VIADD R15, R15, 0xffffffff ;  /* 0xffffffff0f0f7836 */ /* 0x000fe20000000000 */
[----:B------:R-:W-:Y:S01]  /*f6b0*/  R2UR UR5, R4 ;  /* 0x00000000040572ca */ /* 0x000fe200000e0000 */
[----:B------:R-:W-:Y:S01]  /*f6c0*/  UIADD3 UR6, UP0, UR24, 0xf0, URZ ;  /* 0x000000f018067890 */ /* 0x000fe2000ff1e03f */
[----:B------:R-:W-:Y:S01]  /*f6d0*/  R2UR UR8, R5 ;  /* 0x00000000050872ca */ /* 0x000fe200000e0000 */
[----:B------:R-:W-:Y:S01]  /*f6e0*/  UIADD3 UR28, UP1, UR24, 0x1f0, URZ ;  /* 0x000001f0181c7890 */ /* 0x000fe2000ff3e03f */
[----:B------:R-:W-:Y:S01]  /*f6f0*/  R2UR UR11, R7 ;  /* 0x00000000070b72ca */ /* 0x000fe200000e0000 */
[----:B------:R-:W-:Y:S01]  /*f700*/  UIADD3.X UR7, URZ, UR25, URZ, UP0, !UPT ;  /* 0x000000193f077290 */ /* 0x000fe200087fe43f */
[----:B------:R-:W-:Y:S01]  /*f710*/  R2UR UR10, R14 ;  /* 0x000000000e0a72ca */ /* 0x000fe200000e0000 */
[----:B------:R-:W-:Y:S01]  /*f720*/  VIADD R3, R3, 0x1 ;  /* 0x0000000103037836 */ /* 0x000fe20000000000 */
[----:B------:R-:W-:Y:S01]  /*f730*/  R2UR UR23, R6 ;  /* 0x00000000061772ca */ /* 0x000fe200000e0000 */
[----:B------:R-:W-:Y:S01]  /*f740*/  UIADD3.X UR29, URZ, UR25, URZ, UP1, !UPT ;  /* 0x000000193f1d7290 */ /* 0x000fe20008ffe43f */
[----:B------:R-:W-:Y:S01]  /*f750*/  ISETP.GT.AND P4, PT, R15, 0x1, PT ;  /* 0x000000010f00780c */ /* 0x000fe20003f84270 */
[----:B------:R-:W-:Y:S01]  /*f760*/  UMOV UR18, 0x0 ;  /* 0x0000000000127882 */ /* 0x000fe20000000000 */
[----:B------:R-:W-:Y:S01]  /*f770*/  UMOV UR19, 0x10000000 ;  /* 0x1000000000137882 */ /* 0x000fe20000000000 */
[----:B------:R-:W-:Y:S01]  /*f780*/  UIADD3 UR5, UR5, 0x180, URZ ;  /* 0x0000018005057890 */ /* 0x000fe2000fffe03f */
[----:B------:R-:W-:Y:S01]  /*f790*/  ISETP.NE.AND P1, PT, R3, 0x5, PT ;  /* 0x000000050300780c */ /* 0x000fe20003f25270 */
[----:B------:R-:W-:Y:S01]  /*f7a0*/  UIADD3 UR20, UR20, 0xa180, UR8 ;  /* 0x0000a18014147890 */ /* 0x000fe2000fffe008 */
[----:B------:R-:W-:Y:S01]  /*f7b0*/  VIADD R14, R14, 0x80 ;  /* 0x000000800e0e7836 */ /* 0x000fe20000000000 */
[----:B------:R-:W-:Y:S01]  /*f7c0*/  UMOV UR30, 0x30000 ;  /* 0x00030000001e7882 */ /* 0x000fe20000000000 */
[----:B------:R-:W-:-:S02]  /*f7d0*/  SEL R5, RZ, 0x1, P1 ;  /* 0x00000001ff057807 */ /* 0x000fc40000800000 */
[----:B------:R-:W-:Y:S01]  /*f7e0*/  UMOV UR8, UR5 ;  /* 0x0000000500087c82 */ /* 0x000fe20008000000 */
[----:B------:R-:W-:Y:S02]  /*f7f0*/  SEL R3, R3, RZ, P1 ;  /* 0x000000ff03037207 */ /* 0x000fe40000800000 */
[----:B------:R-:W-:Y:S02]  /*f800*/  LOP3.LUT R2, R2, R5, RZ, 0x3c, !PT ;  /* 0x0000000502027212 */ /* 0x000fe400078e3cff */
[----:B--2---:R-:W-:-:S13]  /*f810*/  R2UR UR12, R16 ;  /* 0x00000000100c72ca */ /* 0x004fda00000e0000 */
[----:B------:R0:W-:Y:S02]  /*f820*/  UTMALDG.3D [UR8], [UR6], desc[UR18] ;  /* 0x00001208060075b4 */ /* 0x0001e40008011000 */
[----:B0-----:R-:W-:Y:S01]  /*f830*/  UMOV UR11, UR23 ;  /* 0x00000017000b7c82 */ /* 0x001fe20008000000 */
[----:B------:R-:W-:Y:S02]  /*f840*/  UMOV UR8, UR20 ;  /* 0x0000001400087c82 */ /* 0x000fe40008000000 */
[----:B------:R0:W-:Y:S02]  /*f850*/  UTMALDG.3D.MULTICAST [UR8], [UR28], UR30, desc[UR18] ;  /* 0x000012081c0073b4 */ /* 0x0001e4000801181e */
[----:B0-----:R-:W-:Y:S05]  /*f860*/  @P4 BRA `(.L_x_309) ;  /* 0xfffffffc00384947 */ /* 0x001fea000383ffff */
.L_x_305:
[----:B------:R-:W-:Y:S05]  /*f870*/  BSYNC B1 ;  /* 0x0000000000017941 */ /* 0x000fea0003800000 */
.L_x_304:
[----:B------:R-:W2:Y:S01]  /*f880*/  LDL.LU R17, [R1+0x7c] ;  /* 0x00007c0001117983 */ /* 0x000ea20000300800 */
[----:B------:R-:W-:Y:S01]  /*f890*/  LOP3.LUT P5, RZ, R11, 0xff, RZ, 0xc0, !PT ;  /* 0x000000ff0bff7812 */ /* 0x000fe200078ac0ff */
[----:B------:R-:W-:Y:S01]  /*f8a0*/  VIADD R10, R10, UR14 ;  /* 0x0000000e0a0a7c36 */ /* 0x000fe20008000000 */
[----:B------:R-:W-:Y:S01]  /*f8b0*/  UISETP.GE.U32.AND UP0, UPT, UR14, 0x5, UPT ;  /* 0x000000050e00788c */ /* 0x000fe2000bf06070 */
[----:B------:R-:W3:Y:S01]  /*f8c0*/  LDL.LU R16, [R1+0x80] ;  /* 0x0000800001107983 */ /* 0x000ee20000300800 */
[----:B------:R-:W-:Y:S01]  /*f8d0*/  IMAD.U32 R5, RZ, RZ, UR14 ;  /* 0x0000000eff057e24 */ /* 0x000fe2000f8e00ff */
[----:B------:R-:W-:Y:S01]  /*f8e0*/  ULDC.64 UR6, c[0x0][0x650] ;  /* 0x0001940000067ab9 */ /* 0x000fe20000000a00 */
[----:B------:R-:W-:Y:S01]  /*f8f0*/  ISETP.GT.U32.AND P1, PT, R10, 0x4, PT ;  /* 0x000000040a00780c */ /* 0x000fe20003f24070 */
[----:B------:R-:W-:Y:S01]  /*f900*/  BSSY B1, `(.L_x_310) ;  /* 0x0000073000017945 */ /* 0x000fe20003800000 */
[----:B------:R-:W-:Y:S02]  /*f910*/  PLOP3.LUT P4, PT, PT, PT, UP0, 0x80, 0x0 ;  /* 0x000000000000781c */ /* 0x000fe40003f8f008 */
[----:B------:R-:W-:-:S02]  /*f920*/  ISETP.LT.U32.AND P1, PT, R5, 0x5, P1 ;  /* 0x000000050500780c */ /* 0x000fc40000f21070 */
[----:B------:R-:W-:Y:S01]  /*f930*/  PRMT R11, RZ, 0x7610, R11 ;  /* 0x00007610ff0b7816 */ /* 0x000fe2000000000b */
[----:B------:R-:W0:Y:S01]  /*f940*/  @P5 S2R R3, SR_CgaCtaId ;  /* 0x0000000000035919 */ /* 0x000e220000008800 */
[----:B------:R-:W-:-:S04]  /*f950*/  @P5 MOV R2, 0x400 ;  /* 0x0000040000025802 */ /* 0x000fc80000000f00 */
[----:B0-----:R-:W-:Y:S01]  /*f960*/  @P5 LEA R4, R3, R2, 0x18 ;  /* 0x0000000203045211 */ /* 0x001fe200078ec0ff */
[----:B------:R-:W-:-:S03]  /*f970*/  IMAD.WIDE.U32 R2, R10, -0x33333333, RZ ;  /* 0xcccccccd0a027825 */ /* 0x000fc600078e00ff */
[----:B------:R0:W-:Y:S02]  /*f980*/  @P5 SYNCS.ARRIVE.TRANS64.A1T0 RZ, [R4+URZ+0x88], RZ ;  /* 0x000088ff04ff59a7 */ /* 0x0001e4000810003f */
[----:B------:R-:W-:Y:S02]  /*f990*/  SHF.R.U32.HI R5, RZ, 0x2, R3 ;  /* 0x00000002ff057819 */ /* 0x000fe40000011603 */
[----:B------:R-:W-:Y:S02]  /*f9a0*/  SEL R3, RZ, 0x1, !P1 ;  /* 0x00000001ff037807 */ /* 0x000fe40004800000 */
[----:B------:R-:W-:Y:S01]  /*f9b0*/  PRMT R2, RZ, 0x7610, R2 ;  /* 0x00007610ff027816 */ /* 0x000fe20000000002 */
[----:B------:R-:W-:Y:S01]  /*f9c0*/  IMAD R10, R5, -0x5, R10 ;  /* 0xfffffffb050a7824 */ /* 0x000fe200078e020a */
[----:B------:R-:W-:Y:S01]  /*f9d0*/  LOP3.LUT R0, R0, R3, RZ, 0x3c, !PT ;  /* 0x0000000300007212 */ /* 0x000fe200078e3cff */
[----:B0-----:R-:W-:Y:S02]  /*f9e0*/  IMAD.MOV.U32 R4, RZ, RZ, -0x1 ;  /* 0xffffffffff047424 */ /* 0x001fe400078e00ff */
[----:B------:R-:W-:Y:S01]  /*f9f0*/  IMAD.MOV.U32 R3, RZ, RZ, -0x1 ;  /* 0xffffffffff037424 */ /* 0x000fe200078e00ff */
[----:B------:R-:W-:Y:S01]  /*fa00*/  @P4 LOP3.LUT R0, R0, 0x1, R5, 0x78, !PT ;  /* 0x0000000100004812 */ /* 0x000fe200078e7805 */
[----:B------:R-:W-:Y:S01]  /*fa10*/  IMAD.MOV.U32 R5, RZ, RZ, -0x1 ;  /* 0xffffffffff057424 */ /* 0x000fe200078e00ff */
[----:B---3--:R-:W-:-:S04]  /*fa20*/  IADD3 R16, P5, R16, UR16, RZ ;  /* 0x0000001010107c10 */ /* 0x008fc8000ffbe0ff */
[----:B--2---:R-:W-:Y:S01]  /*fa30*/  IADD3.X R17, R17, UR13, RZ, P5, !PT ;  /* 0x0000000d11117c10 */ /* 0x004fe2000affe4ff */
[----:B------:R0:W-:Y:S01]  /*fa40*/  STL [R1+0x80], R16 ;  /* 0x0000801001007387 */ /* 0x0001e20000100800 */
[----:B------:R-:W-:-:S03]  /*fa50*/  ISETP.GE.U32.AND P1, PT, R16, UR6, PT ;  /* 0x0000000610007c0c */ /* 0x000fc6000bf26070 */
[----:B------:R0:W-:Y:S01]  /*fa60*/  STL [R1+0x7c], R17 ;  /* 0x00007c1101007387 */ /* 0x0001e20000100800 */
[----:B------:R-:W-:-:S03]  /*fa70*/  ISETP.GE.U32.AND.EX P1, PT, R17, UR7, PT, P1 ;  /* 0x0000000711007c0c */ /* 0x000fc6000bf26110 */
[----:B------:R0:W-:Y:S04]  /*fa80*/  STL [R1+0x84], R5 ;  /* 0x0000840501007387 */ /* 0x0001e80000100800 */
[----:B------:R0:W-:Y:S04]  /*fa90*/  STL [R1+0x88], R4 ;  /* 0x0000880401007387 */ /* 0x0001e80000100800 */
[----:B------:R0:W-:Y:S02]  /*faa0*/  STL [R1+0x74], R3 ;  /* 0x0000740301007387 */ /* 0x0001e40000100800 */
[----:B------:R-:W-:Y:S05]  /*fab0*/  @P1 BRA `(.L_x_311) ;  /* 0x00000004005c1947 */ /* 0x000fea0003800000 */
[----:B------:R-:W-:Y:S01]  /*fac0*/  ULDC.64 UR6, c[0x0][0x628] ;  /* 0x00018a0000067ab9 */ /* 0x000fe20000000a00 */
[----:B------:R-:W1:Y:S01]  /*fad0*/  S2R R13, SR_CTAID.X ;  /* 0x00000000000d7919 */ /* 0x000e620000002500 */
[----:B------:R-:W-:Y:S01]  /*fae0*/  ISETP.NE.U32.AND P1, PT, RZ, UR6, PT ;  /* 0x00000006ff007c0c */ /* 0x000fe2000bf25070 */
[----:B------:R-:W-:Y:S01]  /*faf0*/  ULDC UR8, c[0x0][0x630] ;  /* 0x00018c0000087ab9 */ /* 0x000fe20000000800 */
[----:B------:R-:W-:Y:S01]  /*fb00*/  IMAD.MOV.U32 R2, RZ, RZ, R16 ;  /* 0x000000ffff027224 */ /* 0x000fe200078e0010 */
[----:B------:R-:W2:Y:S01]  /*fb10*/  S2R R12, SR_CTAID.Y ;  /* 0x00000000000c7919 */ /* 0x000ea20000002600 */
[----:B------:R-:W-:Y:S01]  /*fb20*/  ISETP.NE.AND.EX P1, PT, RZ, UR7, PT, P1 ;  /* 0x00000007ff007c0c */ /* 0x000fe2000bf25310 */
[----:B0-----:R-:W-:-:S12]  /*fb30*/  IMAD.MOV.U32 R3, RZ, RZ, R17 ;  /* 0x000000ffff037224 */ /* 0x001fd800078e0011 */
[----:B------:R-:W-:Y:S05]  /*fb40*/  @!P1 BRA `(.L_x_312) ;  /* 0x0000000000289947 */ /* 0x000fea0003800000 */
[----:B------:R-:W-:Y:S02]  /*fb50*/  ULDC UR5, c[0x0][0x634] ;  /* 0x00018d0000057ab9 */ /* 0x000fe40000000800 */
[----:B------:R-:W-:-:S05]  /*fb60*/  IADD3 R7, P1, R16, UR5, RZ ;  /* 0x0000000510077c10 */ /* 0x000fca000ff3e0ff */
[----:B------:R-:W-:-:S04]  /*fb70*/  IMAD.X R15, RZ, RZ, R17, P1 ;  /* 0x000000ffff0f7224 */ /* 0x000fc800008e0611 */
[----:B------:R-:W-:-:S04]  /*fb80*/  IMAD.WIDE.U32 R4, R15, UR6, RZ ;  /* 0x000000060f047c25 */ /* 0x000fc8000f8e00ff */
[----:B------:R-:W-:-:S04]  /*fb90*/  IMAD.WIDE.U32 R4, P1, R7, UR7, R4 ;  /* 0x0000000707047c25 */ /* 0x000fc8000f820004 */
[----:B------:R-:W-:-:S04]  /*fba0*/  IMAD.WIDE.U32 R6, R7, UR6, RZ ;  /* 0x0000000607067c25 */ /* 0x000fc8000f8e00ff */
[----:B------:R-:W-:Y:S01]  /*fbb0*/  IMAD.X R3, RZ, RZ, RZ, P1 ;  /* 0x000000ffff037224 */ /* 0x000fe200008e06ff */
[----:B------:R-:W-:Y:S01]  /*fbc0*/  IADD3 RZ, P1, R7, R4, RZ ;  /* 0x0000000407ff7210 */ /* 0x000fe20007f3e0ff */
[----:B------:R-:W-:-:S04]  /*fbd0*/  IMAD.MOV.U32 R2, RZ, RZ, R5 ;  /* 0x000000ffff027224 */ /* 0x000fc800078e0005 */
[----:B------:R-:W-:-:S08]  /*fbe0*/  IMAD.WIDE.U32.X R2, R15, UR7, R2, P1 ;  /* 0x000000070f027c25 */ /* 0x000fd000088e0402 */
.L_x_312:
[--C-:B------:R-:W-:Y:S01]  /*fbf0*/  SHF.R.U64 R6, R2, UR8, R3.reuse ;  /* 0x0000000802067c19 */ /* 0x100fe20008001203 */
[----:B------:R-:W-:Y:S01]  /*fc00*/  ULDC.64 UR6, c[0x0][0x620] ;  /* 0x0001880000067ab9 */ /* 0x000fe20000000a00 */
[----:B------:R-:W-:Y:S01]  /*fc10*/  SHF.R.U32.HI R2, RZ, UR8, R3 ;  /* 0x00000008ff027c19 */ /* 0x000fe20008011603 */
[----:B------:R-:W-:Y:S01]  /*fc20*/  IMAD.MOV.U32 R3, RZ, RZ, R17 ;  /* 0x000000ffff037224 */ /* 0x000fe200078e0011 */
[----:B------:R-:W-:Y:S01]  /*fc30*/  IADD3 R5, P1, RZ, -R6, RZ ;  /* 0x80000006ff057210 */ /* 0x000fe20007f3e0ff */
[----:B------:R-:W-:Y:S01]  /*fc40*/  ULDC UR5, c[0x0][0x150] ;  /* 0x0000540000057ab9 */ /* 0x000fe20000000800 */
[----:B-1----:R-:W-:Y:S01]  /*fc50*/  I2FP.F32.U32 R7, R13 ;  /* 0x0000000d00077245 */ /* 0x002fe20000201000 */
[----:B------:R-:W0:Y:S01]  /*fc60*/  LDC R18, c[0x0][0x144] ;  /* 0x00005100ff127b82 */ /* 0x000e220000000800 */
[----:B------:R-:W-:Y:S01]  /*fc70*/  ULDC.64 UR8, c[0x0][0x640] ;  /* 0x0001900000087ab9 */ /* 0x000fe20000000a00 */
[----:B------:R-:W-:Y:S01]  /*fc80*/  IMAD.X R2, RZ, RZ, ~R2, P1 ;  /* 0x000000ffff027224 */ /* 0x000fe200008e0e02 */
[----:B------:R-:W-:-:S03]  /*fc90*/  ISETP.NE.U32.AND P1, PT, RZ, UR8, PT ;  /* 0x00000008ff007c0c */ /* 0x000fc6000bf25070 */
[----:B------:R-:W-:Y:S01]  /*fca0*/  IMAD R4, R2, UR6, RZ ;  /* 0x0000000602047c24 */ /* 0x000fe2000f8e02ff */
[----:B------:R-:W-:Y:S01]  /*fcb0*/  ISETP.NE.AND.EX P1, PT, RZ, UR9, PT, P1 ;  /* 0x00000009ff007c0c */ /* 0x000fe2000bf25310 */
[----:B------:R-:W-:Y:S01]  /*fcc0*/  IMAD.MOV.U32 R2, RZ, RZ, R16 ;  /* 0x000000ffff027224 */ /* 0x000fe200078e0010 */
[----:B------:R-:W1:Y:S03]  /*fcd0*/  LDC R15, c[0x0][0x148] ;  /* 0x00005200ff0f7b82 */ /* 0x000e660000000800 */
[----:B------:R-:W-:Y:S01]  /*fce0*/  IMAD.WIDE.U32 R2, R5, UR6, R2 ;  /* 0x0000000605027c25 */ /* 0x000fe2000f8e0002 */
[----:B------:R-:W-:-:S03]  /*fcf0*/  ULDC UR6, c[0x0][0x154] ;  /* 0x0000550000067ab9 */ /* 0x000fc60000000800 */
[----:B------:R-:W-:Y:S02]  /*fd00*/  IMAD R5, R5, UR7, R4 ;  /* 0x0000000705057c24 */ /* 0x000fe4000f8e0204 */
[----:B------:R-:W-:Y:S01]  /*fd10*/  FMUL R4, R7, UR5 ;  /* 0x0000000507047c20 */ /* 0x000fe20008400000 */
[----:B------:R-:W-:Y:S01]  /*fd20*/  ULDC UR5, c[0x0][0x618] ;  /* 0x0001860000057ab9 */ /* 0x000fe20000000800 */
[----:B------:R-:W-:Y:S01]  /*fd30*/  ULDC UR7, c[0x0][0x608] ;  /* 0x0001820000077ab9 */ /* 0x000fe20000000800 */
[----:B------:R-:W-:-:S03]  /*fd40*/  IMAD.IADD R3, R3, 0x1, R5 ;  /* 0x0000000103037824 */ /* 0x000fc600078e0205 */
[----:B------:R-:W3:Y:S02]  /*fd50*/  F2I.U32.TRUNC.NTZ R4, R4 ;  /* 0x0000000400047305 */ /* 0x000ee4000020f000 */
[----:B------:R-:W-:Y:S02]  /*fd60*/  SHF.R.U64 R7, R2, UR5, R3 ;  /* 0x0000000502077c19 */ /* 0x000fe40008001203 */
[----:B--2---:R-:W-:-:S05]  /*fd70*/  I2FP.F32.U32 R2, R12 ;  /* 0x0000000c00027245 */ /* 0x004fca0000201000 */
[----:B------:R-:W-:Y:S01]  /*fd80*/  FMUL R5, R2, UR6 ;  /* 0x0000000602057c20 */ /* 0x000fe20008400000 */
[----:B------:R-:W-:Y:S01]  /*fd90*/  SHF.R.U32.HI R2, RZ, UR5, R3 ;  /* 0x00000005ff027c19 */ /* 0x000fe20008011603 */
[----:B------:R-:W-:Y:S02]  /*fda0*/  ULDC UR5, c[0x0][0x658] ;  /* 0x0001960000057ab9 */ /* 0x000fe40000000800 */
[----:B------:R2:W4:Y:S01]  /*fdb0*/  F2I.U32.TRUNC.NTZ R17, R5 ;  /* 0x0000000500117305 */ /* 0x000522000020f000 */
[--C-:B------:R-:W-:Y:S02]  /*fdc0*/  SHF.R.U64 R16, R7, UR7, R2.reuse ;  /* 0x0000000707107c19 */ /* 0x100fe40008001202 */
[----:B------:R-:W-:Y:S01]  /*fdd0*/  SHF.R.U32.HI R3, RZ, UR7, R2 ;  /* 0x00000007ff037c19 */ /* 0x000fe20008011602 */
[----:B---3--:R-:W-:-:S03]  /*fde0*/  IMAD.MOV R2, RZ, RZ, -R4 ;  /* 0x000000ffff027224 */ /* 0x008fc600078e0a04 */
[----:B------:R-:W-:Y:S01]  /*fdf0*/  SHF.R.U64 R14, R16, UR5, R3 ;  /* 0x00000005100e7c19 */ /* 0x000fe20008001203 */
[----:B0-----:R-:W-:Y:S01]  /*fe00*/  IMAD R18, R18, R2, R13 ;  /* 0x0000000212127224 */ /* 0x001fe200078e020d */
[----:B------:R-:W-:-:S03]  /*fe10*/  SHF.R.U32.HI R4, RZ, UR5, R3 ;  /* 0x00000005ff047c19 */ /* 0x000fc60008011603 */
[----:B------:R-:W-:Y:S02]  /*fe20*/  IMAD.MOV.U32 R2, RZ, RZ, R14 ;  /* 0x000000ffff027224 */ /* 0x000fe400078e000e */
[----:B------:R-:W-:Y:S01]  /*fe30*/  IMAD.MOV.U32 R3, RZ, RZ, R4 ;  /* 0x000000ffff037224 */ /* 0x000fe200078e0004 */
[----:B--2-4-:R-:W-:Y:S06]  /*fe40*/  @!P1 BRA `(.L_x_313) ;  /* 0x0000000000289947 */ /* 0x014fec0003800000 */
[----:B------:R-:W-:Y:S02]  /*fe50*/  ULDC UR5, c[0x0][0x64c] ;  /* 0x0001930000057ab9 */ /* 0x000fe40000000800 */
[----:B------:R-:W-:-:S05]  /*fe60*/  IADD3 R3, P1, R14, UR5, RZ ;  /* 0x000000050e037c10 */ /* 0x000fca000ff3e0ff */
[----:B------:R-:W-:-:S04]  /*fe70*/  IMAD.X R13, RZ, RZ, R4, P1 ;  /* 0x000000ffff0d7224 */ /* 0x000fc800008e0604 */
[----:B------:R-:W-:-:S04]  /*fe80*/  IMAD.WIDE.U32 R4, R13, UR8, RZ ;  /* 0x000000080d047c25 */ /* 0x000fc8000f8e00ff */
[----:B------:R-:W-:-:S04]  /*fe90*/  IMAD.WIDE.U32 R4, P1, R3, UR9, R4 ;  /* 0x0000000903047c25 */ /* 0x000fc8000f820004 */
[----:B------:R-:W-:-:S04]  /*fea0*/  IMAD.WIDE.U32 R2, R3, UR8, RZ ;  /* 0x0000000803027c25 */ /* 0x000fc8000f8e00ff */
[----:B------:R-:W-:Y:S01]  /*feb0*/  IMAD.MOV.U32 R2, RZ, RZ, R5 ;  /* 0x000000ffff027224 */ /* 0x000fe200078e0005 */
[----:B------:R-:W-:Y:S01]  /*fec0*/  IADD3 RZ, P4, R3, R4, RZ ;  /* 0x0000000403ff7210 */ /* 0x000fe20007f9e0ff */
[----:B------:R-:W-:-:S04]  /*fed0*/  IMAD.X R3, RZ, RZ, RZ, P1 ;  /* 0x000000ffff037224 */ /* 0x000fc800008e06ff */
[----:B------:R-:W-:-:S08]  /*fee0*/  IMAD.WIDE.U32.X R2, R13, UR9, R2, P4 ;  /* 0x000000090d027c25 */ /* 0x000fd0000a0e0402 */
.L_x_313:
[----:B------:R-:W-:Y:S01]  /*fef0*/  ULDC UR5, c[0x0][0x648] ;  /* 0x0001920000057ab9 */ /* 0x000fe20000000800 */
[----:B------:R-:W-:Y:S01]  /*ff00*/  LOP3.LUT R16, R16, UR21, RZ, 0xc0, !PT ;  /* 0x0000001510107c12 */ /* 0x000fe2000f8ec0ff */
[----:B------:R-:W-:Y:S01]  /*ff10*/  IMAD.MOV R17, RZ, RZ, -R17 ;  /* 0x000000ffff117224 */ /* 0x000fe200078e0a11 */
[----:B------:R-:W-:Y:S01]  /*ff20*/  SHF.R.U64 R3, R2, UR5, R3 ;  /* 0x0000000502037c19 */ /* 0x000fe20008001203 */
[----:B------:R-:W-:Y:S01]  /*ff30*/  ULDC UR5, c[0x0][0x638] ;  /* 0x00018e0000057ab9 */ /* 0x000fe20000000800 */
[----:B------:R-:W-:Y:S01]  /*ff40*/  LOP3.LUT R7, R7, UR4, RZ, 0xc0, !PT ;  /* 0x0000000407077c12 */ /* 0x000fe2000f8ec0ff */
[----:B-1----:R-:W-:Y:S01]  /*ff50*/  @P2 IMAD R18, R15, R17, R12 ;  /* 0x000000110f122224 */ /* 0x002fe200078e020c */
[----:B------:R-:W-:Y:S01]  /*ff60*/  ULDC UR6, c[0x0][0x610] ;  /* 0x0001840000067ab9 */ /* 0x000fe20000000800 */
[----:B------:R-:W-:Y:S02]  /*ff70*/  IMAD.MOV R5, RZ, RZ, -R3 ;  /* 0x000000ffff057224 */ /* 0x000fe400078e0a03 */
[----:B------:R-:W-:-:S02]  /*ff80*/  IMAD R3, R3, UR22, R16 ;  /* 0x0000001603037c24 */ /* 0x000fc4000f8e0210 */
[----:B------:R-:W-:Y:S01]  /*ff90*/  IMAD R14, R5, UR5, R14 ;  /* 0x00000005050e7c24 */ /* 0x000fe2000f8e020e */
[----:B------:R-:W-:Y:S01]  /*ffa0*/  ULDC UR5, c[0x0][0x600] ;  /* 0x0001800000057ab9 */ /* 0x000fe20000000800 */
[----:B------:R-:W-:Y:S02]  /*ffb0*/  IMAD R3, R3, UR6, R18 ;  /* 0x0000000603037c24 */ /* 0x000fe4000f8e0212 */
[----:B------:R-:W-:Y:S02]  /*ffc0*/  IMAD R14, R14, UR5, R7 ;  /* 0x000000050e0e7c24 */ /* 0x000fe4000f8e0207 */
[----:B------:R-:W-:-:S03]  /*ffd0*/  IMAD.MOV.U32 R2, RZ, RZ, 0x1 ;  /* 0x00000001ff027424 */ /* 0x000fc600078e00ff */
[----:B------:R-:W-:Y:S02]  /*ffe0*/  SEL R4, R14, R3, !P2 ;  /* 0x000000030e047207 */ /* 0x000fe40005000000 */
[----:B------:R-:W-:-:S03]  /*fff0*/  SEL R3, R3, R14, !P2 ;  /* 0x0000000e03037207 */ /* 0x000fc60005000000 */
[----:B------:R1:W-:Y:S04]  /*10000*/  STL [R1+0x88], R4 ;  /* 0x0000880401007387 */ /* 0x0003e80000100800 */
[----:B------:R1:W-:Y:S04]  /*10010*/  STL [R1+0x74], R6 ;  /* 0x0000740601007387 */ /* 0x0003e80000100800 */
[----:B------:R1:W-:Y:S02]  /*10020*/  STL [R1+0x84], R3 ;  /* 0x0000840301007387 */ /* 0x0003e40000100800 */
.L_x_311:
[----:B------:R-:W-:Y:S05]  /*10030*/  BSYNC B1 ;  /* 0x0000000000017941 */ /* 0x000fea0003800000 */
.L_x_310:
[----:B------:R-:W-:-:S13]  /*10040*/  LOP3.LUT P1, RZ, R2, 0xff, RZ, 0xc0, !PT ;  /* 0x000000ff02ff7812 */ /* 0x000fda000782c0ff */
[----:B------:R-:W-:Y:S05]  /*10050*/  @P1 BRA `(.L_x_314) ;  /* 0xfffffff400001947 */ /* 0x000fea000383ffff */
[----:B------:R-:W-:Y:S05]  /*10060*/  BSYNC B0 ;  /* 0x0000000000007941 */ /* 0x000fea0003800000 */
.L_x_302:
[----:B------:R-:W-:-:S03]  /*10070*/  UMOV UR5, 0xffffffff ;  /* 0xffffffff00057882 */ /* 0x000fc60000000000 */
[----:B------:R-:W-:Y:S05]  /*10080*/  BRA.DIV UR5, `(.L_x_315) ;  /* 0x00000006057c7947 */ /* 0x000fea000b800000 */
[----:B------:R-:W-:-:S13]  /*10090*/  ELECT P0, URZ, PT ;  /* 0x00000000003f782f */ /* 0x000fda0003800000 */
.L_x_332:
[----:B------:R-:W-:Y:S04]  /*100a0*/  BSSY B0, `(.L_x_316) ;  /* 0x0000035000007945 */ /* 0x000fe80003800000 */
[----:B------:R-:W-:Y:S05]  /*100b0*/  @!P0 BRA `(.L_x_317) ;  /* 0x0000000000cc8947 */ /* 0x000fea0003800000 */
[----:B------:R-:W-:-:S04]  /*100c0*/  ULOP3.LUT UR5, UR15, 0x2, URZ, 0xfc, !UPT ;  /* 0x000000020f057892 */ /* 0x000fc8000f8efc3f */
[----:B------:R-:W-:-:S06]  /*100d0*/  UISETP.NE.AND UP0, UPT, UR5, 0x3, UPT ;  /* 0x000000030500788c */ /* 0x000fcc000bf05270 */
[----:B------:R-:W-:-:S13]  /*100e0*/  PLOP3.LUT P0, PT, PT, PT, UP0, 0x80, 0x0 ;  /* 0x000000000000781c */ /* 0x000fda0003f0f008 */
[----:B------:R-:W-:Y:S05]  /*100f0*/  @!P0 BRA `(.L_x_318) ;  /* 0x0000000000048947 */ /* 0x000fea0003800000 */
[----:B------:R-:W-:Y:S01]  /*10100*/  BPT.TRAP 0x1 ;  /* 0x000000040000795c */ /* 0x000fe20000300000 */
.L_x_318:
[----:B01----:R-:W0:Y:S01]  /*10110*/  S2R R3, SR_CgaCtaId ;  /* 0x0000000000037919 */ /* 0x003e220000008800 */
[----:B------:R-:W-:-:S04]  /*10120*/  MOV R2, 0x400 ;  /* 0x0000040000027802 */ /* 0x000fc80000000f00 */
[----:B0-----:R-:W-:Y:S02]  /*10130*/  LEA R3, R3, R2, 0x18 ;  /* 0x0000000203037211 */ /* 0x001fe400078ec0ff */
[----:B------:R-:W-:-:S03]  /*10140*/  SHF.L.U32 R2, R0, 0x1f, RZ ;  /* 0x0000001f00027819 */ /* 0x000fc600000006ff */
[----:B------:R-:W-:-:S04]  /*10150*/  VIADD R3, R3, 0x28 ;  /* 0x0000002803037836 */ /* 0x000fc80000000000 */
[C---:B------:R-:W-:Y:S02]  /*10160*/  IMAD R7, R10.reuse, 0x8, R3 ;  /* 0x000000080a077824 */ /* 0x040fe400078e0203 */
[----:B------:R-:W-:Y:S02]  /*10170*/  VIADD R10, R10, 0x1 ;  /* 0x000000010a0a7836 */ /* 0x000fe40000000000 */
[----:B------:R-:W0:Y:S03]  /*10180*/  SYNCS.PHASECHK.TRANS64.TRYWAIT P0, [R7+URZ], R2 ;  /* 0x00000002070075a7 */ /* 0x000e26000800017f */
[----:B------:R-:W-:-:S04]  /*10190*/  ISETP.NE.AND P1, PT, R10, 0x5, PT ;  /* 0x000000050a00780c */ /* 0x000fc80003f25270 */
[----:B------:R-:W-:Y:S02]  /*101a0*/  SEL R5, RZ, 0x1, P1 ;  /* 0x00000001ff057807 */ /* 0x000fe40000800000 */
[----:B------:R-:W-:Y:S02]  /*101b0*/  SEL R10, R10, RZ, P1 ;  /* 0x000000ff0a0a7207 */ /* 0x000fe40000800000 */
[----:B------:R-:W-:-:S03]  /*101c0*/  LOP3.LUT R5, R0, R5, RZ, 0x3c, !PT ;  /* 0x0000000500057212 */ /* 0x000fc600078e3cff */
[----:B------:R-:W-:Y:S01]  /*101d0*/  IMAD R9, R10, 0x8, R3 ;  /* 0x000000080a097824 */ /* 0x000fe200078e0203 */
[----:B------:R-:W-:Y:S01]  /*101e0*/  SHF.L.U32 R4, R5, 0x1f, RZ ;  /* 0x0000001f05047819 */ /* 0x000fe200000006ff */
[----:B0-----:R-:W-:Y:S06]  /*101f0*/  @!P0 BRA `(.L_x_319) ;  /* 0x0000000400448947 */ /* 0x001fec0003800000 */
.L_x_333:
[----:B------:R-:W1:Y:S01]  /*10200*/  SYNCS.PHASECHK.TRANS64.TRYWAIT P0, [R9+URZ], R4 ;  /* 0x00000004090075a7 */ /* 0x000e62000800017f */
[----:B------:R-:W-:-:S05]  /*10210*/  VIADD R0, R10, 0x1 ;  /* 0x000000010a007836 */ /* 0x000fca0000000000 */
[----:B------:R-:W-:-:S04]  /*10220*/  ISETP.NE.AND P1, PT, R0, 0x5, PT ;  /* 0x000000050000780c */ /* 0x000fc80003f25270 */
[----:B0-----:R-:W-:Y:S02]  /*10230*/  SEL R2, RZ, 0x1, P1 ;  /* 0x00000001ff027807 */ /* 0x001fe40000800000 */
[----:B------:R-:W-:Y:S02]  /*10240*/  SEL R0, R0, RZ, P1 ;  /* 0x000000ff00007207 */ /* 0x000fe40000800000 */
[----:B------:R-:W-:-:S03]  /*10250*/  LOP3.LUT R7, R5, R2, RZ, 0x3c, !PT ;  /* 0x0000000205077212 */ /* 0x000fc600078e3cff */
[----:B------:R-:W-:Y:S01]  /*10260*/  IMAD R6, R0, 0x8, R3 ;  /* 0x0000000800067824 */ /* 0x000fe200078e0203 */
[----:B------:R-:W-:Y:S01]  /*10270*/  SHF.L.U32 R5, R7, 0x1f, RZ ;  /* 0x0000001f07057819 */ /* 0x000fe200000006ff */
[----:B-1----:R-:W-:Y:S06]  /*10280*/  @!P0 BRA `(.L_x_320) ;  /* 0x0000000400348947 */ /* 0x002fec0003800000 */
.L_x_334:
[----:B------:R-:W1:Y:S01]  /*10290*/  SYNCS.PHASECHK.TRANS64.TRYWAIT P0, [R6+URZ], R5 ;  /* 0x00000005060075a7 */ /* 0x000e62000800017f */
[----:B------:R-:W-:-:S05]  /*102a0*/  VIADD R0, R0, 0x1 ;  /* 0x0000000100007836 */ /* 0x000fca0000000000 */
[----:B------:R-:W-:-:S04]  /*102b0*/  ISETP.NE.AND P1, PT, R0, 0x5, PT ;  /* 0x000000050000780c */ /* 0x000fc80003f25270 */
[----:B------:R-:W-:Y:S02]  /*102c0*/  SEL R2, RZ, 0x1, P1 ;  /* 0x00000001ff027807 */ /* 0x000fe40000800000 */
[----:B------:R-:W-:Y:S02]  /*102d0*/  SEL R0, R0, RZ, P1 ;  /* 0x000000ff00007207 */ /* 0x000fe40000800000 */
[----:B------:R-:W-:-:S03]  /*102e0*/  LOP3.LUT R7, R7, R2, RZ, 0x3c, !PT ;  /* 0x0000000207077212 */ /* 0x000fc600078e3cff */
[----:B0-----:R-:W-:Y:S01]  /*102f0*/  IMAD R9, R0, 0x8, R3 ;  /* 0x0000000800097824 */ /* 0x001fe200078e0203 */
[----:B------:R-:W-:Y:S01]  /*10300*/  SHF.L.U32 R4, R7, 0x1f, RZ ;  /* 0x0000001f07047819 */ /* 0x000fe200000006ff */
[----:B-1----:R-:W-:Y:S06]  /*10310*/  @!P0 BRA `(.L_x_321) ;  /* 0x0000000400248947 */ /* 0x002fec0003800000 */
.L_x_335:
[----:B------:R-:W1:Y:S01]  /*10320*/  SYNCS.PHASECHK.TRANS64.TRYWAIT P0, [R9+URZ], R4 ;  /* 0x00000004090075a7 */ /* 0x000e62000800017f */
[----:B------:R-:W-:-:S05]  /*10330*/  VIADD R0, R0, 0x1 ;  /* 0x0000000100007836 */ /* 0x000fca0000000000 */
[----:B------:R-:W-:-:S04]  /*10340*/  ISETP.NE.AND P1, PT, R0, 0x5, PT ;  /* 0x000000050000780c */ /* 0x000fc80003f25270 */
[----:B------:R-:W-:Y:S02]  /*10350*/  SEL R2, RZ, 0x1, P1 ;  /* 0x00000001ff027807 */ /* 0x000fe40000800000 */
[----:B------:R-:W-:Y:S02]  /*10360*/  SEL R0, R0, RZ, P1 ;  /* 0x000000ff00007207 */ /* 0x000fe40000800000 */
[----:B------:R-:W-:Y:S01]  /*10370*/  LOP3.LUT R2, R7, R2, RZ, 0x3c, !PT ;  /* 0x0000000207027212 */ /* 0x000fe200078e3cff */
[----:B-1----:R-:W-:Y:S06]  /*10380*/  @!P0 BRA `(.L_x_322) ;  /* 0x00000004001c8947 */ /* 0x002fec0003800000 */
.L_x_336:
[----:B------:R-:W-:Y:S01]  /*10390*/  IMAD R3, R0, 0x8, R3 ;  /* 0x0000000800037824 */ /* 0x000fe200078e0203 */
[----:B------:R-:W-:-:S07]  /*103a0*/  SHF.L.U32 R0, R2, 0x1f, RZ ;  /* 0x0000001f02007819 */ /* 0x000fce00000006ff */
.L_x_323:
[----:B--2---:R2:W3:Y:S02]  /*103b0*/  SYNCS.PHASECHK.TRANS64.TRYWAIT P0, [R3+URZ], R0 ;  /* 0x00000000030075a7 */ /* 0x0044e4000800017f */
[----:B---3--:R-:W-:Y:S05]  /*103c0*/  @!P0 NANOSLEEP.SYNCS 0x989680 ;  /* 0x009896800000895d */ /* 0x008fea0003900000 */
[----:B------:R-:W3:Y:S02]  /*103d0*/  @!P0 SYNCS.PHASECHK.TRANS64 P0, [R3+URZ], R0 ;  /* 0x00000000030085a7 */ /* 0x000ee4000800007f */
[----:B---3--:R-:W-:Y:S05]  /*103e0*/  @!P0 BRA `(.L_x_323) ;  /* 0xfffffffc00f08947 */ /* 0x008fea000383ffff */
.L_x_317:
[----:B------:R-:W-:Y:S05]  /*103f0*/  BSYNC B0 ;  /* 0x0000000000007941 */ /* 0x000fea0003800000 */
.L_x_316:
[----:B------:R-:W-:Y:S05]  /*10400*/  EXIT ;  /* 0x000000000000794d */ /* 0x000fea0003800000 */
.L_x_19:
[----:B--2---:R-:W-:-:S04]  /*10410*/  IMAD.U32 R3, RZ, RZ, UR18 ;  /* 0x00000012ff037e24 */ /* 0x004fc8000f8e00ff */
[----:B------:R2:W3:Y:S03]  /*10420*/  SYNCS.PHASECHK.TRANS64.TRYWAIT P0, [R3+URZ+-0x8], R0 ;  /* 0xfffff800030075a7 */ /* 0x0004e6000800017f */
[----:B---3--:R-:W-:Y:S05]  /*10430*/  @!P0 NANOSLEEP.SYNCS 0x989680 ;  /* 0x009896800000895d */ /* 0x008fea0003900000 */
[----:B------:R-:W3:Y:S02]  /*10440*/  @!P0 SYNCS.PHASECHK.TRANS64 P0, [R3+URZ+-0x8], R0 ;  /* 0xfffff800030085a7 */ /* 0x000ee4000800007f */
[----:B---3--:R-:W-:Y:S05]  /*10450*/  @!P0 BRA `(.L_x_19) ;  /* 0xfffffffc00ec8947 */ /* 0x008fea000383ffff */
[----:B------:R-:W-:Y:S05]  /*10460*/  BRA `(.L_x_324) ;  /* 0xffffff1400007947 */ /* 0x000fea000383ffff */
.L_x_24:
[----:B-1----:R-:W-:-:S04]  /*10470*/  IMAD.U32 R3, RZ, RZ, UR6 ;  /* 0x00000006ff037e24 */ /* 0x002fc8000f8e00ff */
[----:B------:R1:W2:Y:S03]  /*10480*/  SYNCS.PHASECHK.TRANS64.TRYWAIT P0, [R3+URZ], R0 ;  /* 0x00000000030075a7 */ /* 0x0002a6000800017f */
[----:B--2---:R-:W-:Y:S05]  /*10490*/  @!P0 NANOSLEEP.SYNCS 0x989680 ;  /* 0x009896800000895d */ /* 0x004fea0003900000 */
[----:B------:R-:W2:Y:S02]  /*104a0*/  @!P0 SYNCS.PHASECHK.TRANS64 P0, [R3+URZ], R0 ;  /* 0x00000000030085a7 */ /* 0x000ea4000800007f */
[----:B--2---:R-:W-:Y:S05]  /*104b0*/  @!P0 BRA `(.L_x_24) ;  /* 0xfffffffc00ec8947 */ /* 0x004fea000383ffff */
[----:B------:R-:W-:Y:S05]  /*104c0*/  BRA `(.L_x_23) ;  /* 0xffffff1c00687947 */ /* 0x000fea000383ffff */
.L_x_30:
[----:B-----5:R2:W-:Y:S02]  /*104d0*/  STL [R1+0xa0], R0 ;  /* 0x0000a00001007387 */ /* 0x0205e40000100800 */
[----:B--2---:R-:W-:-:S04]  /*104e0*/  IMAD.U32 R0, RZ, RZ, UR9 ;  /* 0x00000009ff007e24 */ /* 0x004fc8000f8e00ff */
[----:B------:R2:W3:Y:S03]  /*104f0*/  SYNCS.PHASECHK.TRANS64.TRYWAIT P0, [R0+URZ], R229 ;  /* 0x000000e5000075a7 */ /* 0x0004e6000800017f */
[----:B---3--:R-:W-:Y:S05]  /*10500*/  @!P0 NANOSLEEP.SYNCS 0x989680 ;  /* 0x009896800000895d */ /* 0x008fea0003900000 */
[----:B------:R2:W3:Y:S02]  /*10510*/  @!P0 SYNCS.PHASECHK.TRANS64 P0, [R0+URZ], R229 ;  /* 0x000000e5000085a7 */ /* 0x0004e4000800007f */
[----:B--2---:R2:W5:Y:S02]  /*10520*/  LDL.LU R0, [R1+0xa0] ;  /* 0x0000a00001007983 */ /* 0x0045640000300800 */
[----:B--23--:R-:W-:Y:S05]  /*10530*/  @!P0 BRA `(.L_x_30) ;  /* 0xfffffffc00e48947 */ /* 0x00cfea000383ffff */
[----:B------:R-:W-:Y:S05]  /*10540*/  BRA `(.L_x_29) ;  /* 0xffffff3000007947 */ /* 0x000fea000383ffff */
.L_x_38:
[----:B---3--:R-:W-:-:S04]  /*10550*/  IMAD.U32 R25, RZ, RZ, UR18 ;  /* 0x00000012ff197e24 */ /* 0x008fc8000f8e00ff */
[----:B------:R3:W4:Y:S03]  /*10560*/  SYNCS.PHASECHK.TRANS64.TRYWAIT P0, [R25+URZ+0x8], R24 ;  /* 0x00000818190075a7 */ /* 0x000726000800017f */
[----:B----4-:R-:W-:Y:S05]  /*10570*/  @!P0 NANOSLEEP.SYNCS 0x989680 ;  /* 0x009896800000895d */ /* 0x010fea0003900000 */
[----:B------:R-:W4:Y:S02]  /*10580*/  @!P0 SYNCS.PHASECHK.TRANS64 P0, [R25+URZ+0x8], R24 ;  /* 0x00000818190085a7 */ /* 0x000f24000800007f */
[----:B----4-:R-:W-:Y:S05]  /*10590*/  @!P0 BRA `(.L_x_38) ;  /* 0xfffffffc00ec8947 */ /* 0x010fea000383ffff */
[----:B------:R-:W-:Y:S05]  /*105a0*/  BRA `(.L_x_325) ;  /* 0xffffff5400287947 */ /* 0x000fea000383ffff */
.L_x_303:
[----:B------:R-:W-:Y:S01]  /*105b0*/  BSSY B1, `(.L_x_326) ;  /* 0x0000006000017945 */ /* 0x000fe20003800000 */
[----:B------:R-:W-:-:S07]  /*105c0*/  IMAD.MOV.U32 R2, RZ, RZ, -0x1 ;  /* 0xffffffffff027424 */ /* 0x000fce00078e00ff */
[----:B------:R-:W-:Y:S05]  /*105d0*/  WARPSYNC.COLLECTIVE R2, `(.L_x_327) ;  /* 0x00000000020c7348 */ /* 0x000fea0003c00000 */
[----:B------:R-:W-:Y:S02]  /*105e0*/  ELECT P1, UR62, PT ;  /* 0x00000000003e782f */ /* 0x000fe40003820000 */
[----:B------:R-:W-:Y:S01]  /*105f0*/  MOV R2, UR62 ;  /* 0x0000003e00027c02 */ /* 0x000fe20008000f00 */
[----:B------:R-:W-:Y:S10]  /*10600*/  ENDCOLLECTIVE ;  /* 0x000000000000791b */ /* 0x000ff40003800000 */
.L_x_327:
[----:B------:R-:W-:Y:S05]  /*10610*/  BSYNC B1 ;  /* 0x0000000000017941 */ /* 0x000fea0003800000 */
.L_x_326:
[----:B------:R-:W-:Y:S05]  /*10620*/  BRA `(.L_x_328) ;  /* 0xffffffec00987947 */ /* 0x000fea000383ffff */
.L_x_306:
[----:B-1----:R1:W2:Y:S02]  /*10630*/  SYNCS.PHASECHK.TRANS64.TRYWAIT P1, [R13+URZ+0x28], R4 ;  /* 0x000028040d0075a7 */ /* 0x0022a4000802017f */
[----:B--2---:R-:W-:Y:S05]  /*10640*/  @!P1 NANOSLEEP.SYNCS 0x989680 ;  /* 0x009896800000995d */ /* 0x004fea0003900000 */
[----:B------:R-:W2:Y:S02]  /*10650*/  @!P1 SYNCS.PHASECHK.TRANS64 P1, [R13+URZ+0x28], R4 ;  /* 0x000028040d0095a7 */ /* 0x000ea4000802007f */
[----:B--2---:R-:W-:Y:S05]  /*10660*/  @!P1 BRA `(.L_x_306) ;  /* 0xfffffffc00f09947 */ /* 0x004fea000383ffff */
[----:B------:R-:W-:Y:S05]  /*10670*/  BRA `(.L_x_329) ;  /* 0xffffffec00d47947 */ /* 0x000fea000383ffff */
.L_x_315:
[----:B------:R-:W-:Y:S01]  /*10680*/  BSSY B0, `(.L_x_330) ;  /* 0x0000006000007945 */ /* 0x000fe20003800000 */
[----:B------:R-:W-:-:S07]  /*10690*/  IMAD.MOV.U32 R2, RZ, RZ, -0x1 ;  /* 0xffffffffff027424 */ /* 0x000fce00078e00ff */
[----:B01----:R-:W-:Y:S05]  /*106a0*/  WARPSYNC.COLLECTIVE R2, `(.L_x_331) ;  /* 0x00000000020c7348 */ /* 0x003fea0003c00000 */
[----:B------:R-:W-:Y:S02]  /*106b0*/  ELECT P1, UR62, PT ;  /* 0x00000000003e782f */ /* 0x000fe40003820000 */
[----:B------:R-:W-:Y:S01]  /*106c0*/  MOV R2, UR62 ;  /* 0x0000003e00027c02 */ /* 0x000fe20008000f00 */
[----:B01----:R-:W-:Y:S10]  /*106d0*/  ENDCOLLECTIVE ;  /* 0x000000000000791b */ /* 0x003ff40003800000 */
.L_x_331:
[----:B------:R-:W-:Y:S05]  /*106e0*/  BSYNC B0 ;  /* 0x0000000000007941 */ /* 0x000fea0003800000 */
.L_x_330:
[----:B------:R-:W-:Y:S01]  /*106f0*/  PLOP3.LUT P0, PT, P1, PT, PT, 0x80, 0x0 ;  /* 0x000000000000781c */ /* 0x000fe20000f0f070 */
[----:B------:R-:W-:-:S12]  /*10700*/  BRA `(.L_x_332) ;  /* 0xfffffff800647947 */ /* 0x000fd8000383ffff */
.L_x_319:
[----:B0-----:R0:W1:Y:S02]  /*10710*/  SYNCS.PHASECHK.TRANS64.TRYWAIT P0, [R7+URZ], R2 ;  /* 0x00000002070075a7 */ /* 0x001064000800017f */
[----:B-1----:R-:W-:Y:S05]  /*10720*/  @!P0 NANOSLEEP.SYNCS 0x989680 ;  /* 0x009896800000895d */ /* 0x002fea0003900000 */
[----:B------:R-:W1:Y:S02]  /*10730*/  @!P0 SYNCS.PHASECHK.TRANS64 P0, [R7+URZ], R2 ;  /* 0x00000002070085a7 */ /* 0x000e64000800007f */
[----:B-1----:R-:W-:Y:S05]  /*10740*/  @!P0 BRA `(.L_x_319) ;  /* 0xfffffffc00f08947 */ /* 0x002fea000383ffff */
[----:B------:R-:W-:Y:S05]  /*10750*/  BRA `(.L_x_333) ;  /* 0xfffffff800a87947 */ /* 0x000fea000383ffff */
.L_x_320:
[----:B0-----:R0:W1:Y:S02]  /*10760*/  SYNCS.PHASECHK.TRANS64.TRYWAIT P0, [R9+URZ], R4 ;  /* 0x00000004090075a7 */ /* 0x001064000800017f */
[----:B-1----:R-:W-:Y:S05]  /*10770*/  @!P0 NANOSLEEP.SYNCS 0x989680 ;  /* 0x009896800000895d */ /* 0x002fea0003900000 */
[----:B------:R-:W1:Y:S02]  /*10780*/  @!P0 SYNCS.PHASECHK.TRANS64 P0, [R9+URZ], R4 ;  /* 0x00000004090085a7 */ /* 0x000e64000800007f */
[----:B-1----:R-:W-:Y:S05]  /*10790*/  @!P0 BRA `(.L_x_320) ;  /* 0xfffffffc00f08947 */ /* 0x002fea000383ffff */
[----:B------:R-:W-:Y:S05]  /*107a0*/  BRA `(.L_x_334) ;  /* 0xfffffff800b87947 */ /* 0x000fea000383ffff */
.L_x_321:
[----:B0-----:R0:W1:Y:S02]  /*107b0*/  SYNCS.PHASECHK.TRANS64.TRYWAIT P0, [R6+URZ], R5 ;  /* 0x00000005060075a7 */ /* 0x001064000800017f */
[----:B-1----:R-:W-:Y:S05]  /*107c0*/  @!P0 NANOSLEEP.SYNCS 0x989680 ;  /* 0x009896800000895d */ /* 0x002fea0003900000 */
[----:B------:R-:W1:Y:S02]  /*107d0*/  @!P0 SYNCS.PHASECHK.TRANS64 P0, [R6+URZ], R5 ;  /* 0x00000005060085a7 */ /* 0x000e64000800007f */
[----:B-1----:R-:W-:Y:S05]  /*107e0*/  @!P0 BRA `(.L_x_321) ;  /* 0xfffffffc00f08947 */ /* 0x002fea000383ffff */
[----:B------:R-:W-:Y:S05]  /*107f0*/  BRA `(.L_x_335) ;  /* 0xfffffff800c87947 */ /* 0x000fea000383ffff */
.L_x_322:
[----:B-1----:R1:W2:Y:S02]  /*10800*/  SYNCS.PHASECHK.TRANS64.TRYWAIT P0, [R9+URZ], R4 ;  /* 0x00000004090075a7 */ /* 0x0022a4000800017f */
[----:B--2---:R-:W-:Y:S05]  /*10810*/  @!P0 NANOSLEEP.SYNCS 0x989680 ;  /* 0x009896800000895d */ /* 0x004fea0003900000 */
[----:B------:R-:W2:Y:S02]  /*10820*/  @!P0 SYNCS.PHASECHK.TRANS64 P0, [R9+URZ], R4 ;  /* 0x00000004090085a7 */ /* 0x000ea4000800007f */
[----:B--2---:R-:W-:Y:S05]  /*10830*/  @!P0 BRA `(.L_x_322) ;  /* 0xfffffffc00f08947 */ /* 0x004fea000383ffff */
[----:B------:R-:W-:Y:S05]  /*10840*/  BRA `(.L_x_336) ;  /* 0xfffffff800d07947 */ /* 0x000fea000383ffff */
.L_x_337:
[----:B------:R-:W-:-:S00]  /*10850*/  BRA `(.L_x_337) ;  /* 0xfffffffc00fc7947 */ /* 0x000fc0000383ffff */
[----:B------:R-:W-:-:S00]  /*10860*/  NOP ;  /* 0x0000000000007918 */ /* 0x000fc00000000000 */
        /* <DEDUP_REMOVED lines=9> */
.L_x_338:


//--------------------- .nv.shared._ZN7cutlass13device_kernelINS_4gemm6kernel13GemmUniversalIN4cute5tupleIJiiiiEEENS1_10collective13CollectiveMmaINS1_37MainloopSm90TmaGmmaWarpSpecializedFP8ILi5ENS5_IJNS4_1CILi2EEENSA_ILi1EEESC_EEENS1_32KernelTmaWarpSpecializedPingpongEEENS5_IJNSA_ILi64EEENSA_ILi256EEENSA_ILi128EEEEEENS_12float_e4m3_tENS5_IJlSC_lEEESK_SL_NS4_8TiledMMAINS4_8MMA_AtomIJNS4_4SM904GMMA31MMA_64x256x32_F32E4M3E4M3_SS_TNILNSP_7ScaleInE1ELSR_1EEEEEENS4_6LayoutINS5_IJSC_SC_SC_EEENS5_IJNSA_ILi0EEESW_SW_EEEEENS5_IJNS4_10UnderscoreESZ_SZ_EEEEENS4_13SM90_TMA_LOADENS4_14ComposedLayoutINS4_7SwizzleILi3ELi4ELi3EEENS4_18smem_ptr_flag_bitsILi8EEENSU_INS5_IJNSA_ILi8EEESI_EEENS5_IJSI_SC_EEEEEEEvNS4_8identityENS4_23SM90_TMA_LOAD_MULTICASTES1C_vS1D_EENS_8epilogue10collective6detail29Sm90TmaWarpSpecializedAdapterINS1H_15DefaultEpilogueISK_SL_SL_NS1G_6thread17LinearCombinationISK_Li1EffLNS1L_9ScaleType4KindE0ELNS_15FloatRoundStyleE2ESK_EENS1_15EpilogueDefaultEEEEEvvEEEEvNT_6ParamsE --------------------------
	.section	.nv.shared._ZN7cutlass13device_kernelINS_4gemm6kernel13GemmUniversalIN4cute5tupleIJiiiiEEENS1_10collective13CollectiveMmaINS1_37MainloopSm90TmaGmmaWarpSpecializedFP8ILi5ENS5_IJNS4_1CILi2EEENSA_ILi1EEESC_EEENS1_32KernelTmaWarpSpecializedPingpongEEENS5_IJNSA_ILi64EEENSA_ILi256EEENSA_ILi128EEEEEENS_12float_e4m3_tENS5_IJlSC_lEEESK_SL_NS4_8TiledMMAINS4_8MMA_AtomIJNS4_4SM904GMMA31MMA_64x256x32_F32E4M3E4M3_SS_TNILNSP_7ScaleInE1ELSR_1EEEEEENS4_6LayoutINS5_IJSC_SC_SC_EEENS5_IJNSA_ILi0EEESW_SW_EEEEENS5_IJNS4_10UnderscoreESZ_SZ_EEEEENS4_13SM90_TMA_LOADENS4_14ComposedLayoutINS4_7SwizzleILi3ELi4ELi3EEENS4_18smem_ptr_flag_bitsILi8EEENSU_INS5_IJNSA_ILi8EEESI_EEENS5_IJSI_SC_EEEEEEEvNS4_8identityENS4_23SM90_TMA_LOAD_MULTICASTES1C_vS1D_EENS_8epilogue10collective6detail29Sm90TmaWarpSpecializedAdapterINS1H_15DefaultEpilogueISK_SL_SL_NS1G_6thread17LinearCombinationISK_Li1EffLNS1L_9ScaleType4KindE0ELNS_15FloatRoundStyleE2ESK_EENS1_15EpilogueDefaultEEEEEvvEEEEvNT_6ParamsE,"aw",@nobits
	.sectionflags	@""
	.align	16
	.zero		1024


//--------------------- .nv.shared.reserved.0     --------------------------
	.section	.nv.shared.reserved.0,"aw",@nobits
	.weak		__nv_reservedSMEM_offset_0_alias
	.size		__nv_reservedSMEM_offset_0_alias, 0, 0
	.other		__nv_reservedSMEM_offset_0_alias,@"STO_CUDA_RESERVED_SHARED STV_DEFAULT"
__nv_reservedSMEM_offset_0_alias:
	.zero		0


//--------------------- .nv.global                --------------------------
	.section	.nv.global,"aw",@nobits
.nv.global:
	.type		_ZN39_INTERNAL_fe2635f1_4_k_cu_204fefd7_40624cute1_E,@object
	.size		_ZN39_INTERNAL_fe2635f1_4_k_cu_204fefd7_40624cute1_E,(_ZN39_INTERNAL_fe2635f1_4_k_cu_204fefd7_40624cuda3std3__45__cpo6cbeginE - _ZN39_INTERNAL_fe2635f1_4_k_cu_204fefd7_40624cute1_E)
_ZN39_INTERNAL_fe2635f1_4_k_cu_204fefd7_40624cute1_E:
	.zero		1
	.type		_ZN39_INTERNAL_fe2635f1_4_k_cu_204fefd7_40624cuda3std3__45__cpo6cbeginE,@object
	.size		_ZN39_INTERNAL_fe2635f1_4_k_cu_204fefd7_40624cuda3std3__45__cpo6cbeginE,(_ZN39_INTERNAL_fe2635f1_4_k_cu_204fefd7_40624cuda3std3__48in_placeE - _ZN39_INTERNAL_fe2635f1_4_k_cu_204fefd7_40624cuda3std3__45__cpo6cbeginE)
_ZN39_INTERNAL_fe2635f1_4_k_cu_204fefd7_40624cuda3std3__45__cpo6cbeginE:
	.zero		1
	.type		_ZN39_INTERNAL_fe2635f1_4_k_cu_204fefd7_40624cuda3std3__48in_placeE,@object
	.size		_ZN39_INTERNAL_fe2635f1_4_k_cu_204fefd7_40624cuda3std3__48in_placeE,(_ZN39_INTERNAL_fe2635f1_4_k_cu_204fefd7_40624cuda3std6ranges3__45__cpo9iter_moveE - _ZN39_INTERNAL_fe2635f1_4_k_cu_204fefd7_40624cuda3std3__48in_placeE)
_ZN39_INTERNAL_fe2635f1_4_k_cu_204fefd7_40624cuda3std3__48in_placeE:
	.zero		1
	.type		_ZN39_INTERNAL_fe2635f1_4_k_cu_204fefd7_40624cuda3std6ranges3__45__cpo9iter_moveE,@object
	.size		_ZN39_INTERNAL_fe2635f1_4_k_cu_204fefd7_40624cuda3std6ranges3__45__cpo9iter_moveE,(_ZN39_INTERNAL_fe2635f1_4_k_cu_204fefd7_40624cuda3std3__45__cpo5beginE - _ZN39_INTERNAL_fe2635f1_4_k_cu_204fefd7_40624cuda3std6ranges3__45__cpo9iter_moveE)
_ZN39_INTERNAL_fe2635f1_4_k_cu_204fefd7_40624cuda3std6ranges3__45__cpo9iter_moveE:
	.zero		1
	.type		_ZN39_INTERNAL_fe2635f1_4_k_cu_204fefd7_40624cuda3std3__45__cpo5beginE,@object
	.size		_ZN39_INTERNAL_fe2635f1_4_k_cu_204fefd7_40624cuda3std3__45__cpo5beginE,(_ZN39_INTERNAL_fe2635f1_4_k_cu_204fefd7_40624cuda3std3__441_GLOBAL__N__fe2635f1_4_k_cu_204fefd7_40626ignoreE - _ZN39_INTERNAL_fe2635f1_4_k_cu_204fefd7_40624cuda3std3__45__cpo5beginE)
_ZN39_INTERNAL_fe2635f1_4_k_cu_204fefd7_40624cuda3std3__45__cpo5beginE:
	.zero		1
	.type		_ZN39_INTERNAL_fe2635f1_4_k_cu_204fefd7_40624cuda3std3__441_GLOBAL__N__fe2635f1_4_k_cu_204fefd7_40626ignoreE,@object
	.size		_ZN39_INTERNAL_fe2635f1_4_k_cu_204fefd7_40624cuda3std3__441_GLOBAL__N__fe2635f1_4_k_cu_204fefd7_40626ignoreE,(_ZN39_INTERNAL_fe2635f1_4_k_cu_204fefd7_40624cute7productE - _ZN39_INTERNAL_fe2635f1_4_k_cu_204fefd7_40624cuda3std3__441_GLOBAL__N__fe2635f1_4_k_cu_204fefd7_40626ignoreE)
_ZN39_INTERNAL_fe2635f1_4_k_cu_204fefd7_40624cuda3std3__441_GLOBAL__N__fe2635f1_4_k_cu_204fefd7_40626ignoreE:
	.zero		1
	.type		_ZN39_INTERNAL_fe2635f1_4_k_cu_204fefd7_40624cute7productE,@object
	.size		_ZN39_INTERNAL_fe2635f1_4_k_cu_204fefd7_40624cute7productE,(_ZN39_INTERNAL_fe2635f1_4_k_cu_204fefd7_40624cuda3std3__45__cpo3endE - _ZN39_INTERNAL_fe2635f1_4_k_cu_204fefd7_40624cute7productE)
_ZN39_INTERNAL_fe2635f1_4_k_cu_204fefd7_40624cute7productE:
	.zero		1
	.type		_ZN39_INTERNAL_fe2635f1_4_k_cu_204fefd7_40624cuda3std3__45__cpo3endE,@object
	.size		_ZN39_INTERNAL_fe2635f1_4_k_cu_204fefd7_40624cuda3std3__45__cpo3endE,(_ZN39_INTERNAL_fe2635f1_4_k_cu_204fefd7_40624cuda3std3__419piecewise_constructE - _ZN39_INTERNAL_fe2635f1_4_k_cu_204fefd7_40624cuda3std3__45__cpo3endE)
_ZN39_INTERNAL_fe2635f1_4_k_cu_204fefd7_40624cuda3std3__45__cpo3endE:
	.zero		1
	.type		_ZN39_INTERNAL_fe2635f1_4_k_cu_204fefd7_40624cuda3std3__419piecewise_constructE,@object
	.size		_ZN39_INTERNAL_fe2635f1_4_k_cu_204fefd7_40624cuda3std3__419piecewise_constructE,(_ZN39_INTERNAL_fe2635f1_4_k_cu_204fefd7_40624cuda3std3__45__cpo4cendE - _ZN39_INTERNAL_fe2635f1_4_k_cu_204fefd7_40624cuda3std3__419piecewise_constructE)
_ZN39_INTERNAL_fe2635f1_4_k_cu_204fefd7_40624cuda3std3__419piecewise_constructE:
	.zero		1
	.type		_ZN39_INTERNAL_fe2635f1_4_k_cu_204fefd7_40624cuda3std3__45__cpo4cendE,@object
	.size		_ZN39_INTERNAL_fe2635f1_4_k_cu_204fefd7_40624cuda3std3__45__cpo4cendE,(_ZN39_INTERNAL_fe2635f1_4_k_cu_204fefd7_40624cuda3std6ranges3__45__cpo4swapE - _ZN39_INTERNAL_fe2635f1_4_k_cu_204fefd7_40624cuda3std3__45__cpo4cendE)
_ZN39_INTERNAL_fe2635f1_4_k_cu_204fefd7_40624cuda3std3__45__cpo4cendE:
	.zero		1
	.type		_ZN39_INTERNAL_fe2635f1_4_k_cu_204fefd7_40624cuda3std6ranges3__45__cpo4swapE,@object
	.size		_ZN39_INTERNAL_fe2635f1_4_k_cu_204fefd7_40624cuda3std6ranges3__45__cpo4swapE,(.L_7 - _ZN39_INTERNAL_fe2635f1_4_k_cu_204fefd7_40624cuda3std6ranges3__45__cpo4swapE)
_ZN39_INTERNAL_fe2635f1_4_k_cu_204fefd7_40624cuda3std6ranges3__45__cpo4swapE:
	.zero		1
.L_7:


//--------------------- .nv.constant0._ZN7cutlass13device_kernelINS_4gemm6kernel13GemmUniversalIN4cute5tupleIJiiiiEEENS1_10collective13CollectiveMmaINS1_37MainloopSm90TmaGmmaWarpSpecializedFP8ILi5ENS5_IJNS4_1CILi2EEENSA_ILi1EEESC_EEENS1_32KernelTmaWarpSpecializedPingpongEEENS5_IJNSA_ILi64EEENSA_ILi256EEENSA_ILi128EEEEEENS_12float_e4m3_tENS5_IJlSC_lEEESK_SL_NS4_8TiledMMAINS4_8MMA_AtomIJNS4_4SM904GMMA31MMA_64x256x32_F32E4M3E4M3_SS_TNILNSP_7ScaleInE1ELSR_1EEEEEENS4_6LayoutINS5_IJSC_SC_SC_EEENS5_IJNSA_ILi0EEESW_SW_EEEEENS5_IJNS4_10UnderscoreESZ_SZ_EEEEENS4_13SM90_TMA_LOADENS4_14ComposedLayoutINS4_7SwizzleILi3ELi4ELi3EEENS4_18smem_ptr_flag_bitsILi8EEENSU_INS5_IJNSA_ILi8EEESI_EEENS5_IJSI_SC_EEEEEEEvNS4_8identityENS4_23SM90_TMA_LOAD_MULTICASTES1C_vS1D_EENS_8epilogue10collective6detail29Sm90TmaWarpSpecializedAdapterINS1H_15DefaultEpilogueISK_SL_SL_NS1G_6thread17LinearCombinationISK_Li1EffLNS1L_9ScaleType4KindE0ELNS_15FloatRoundStyleE2ESK_EENS1_15EpilogueDefaultEEEEEvvEEEEvNT_6ParamsE --------------------------
	.section	.nv.constant0._ZN7cutlass13device_kernelINS_4gemm6kernel13GemmUniversalIN4cute5tupleIJiiiiEEENS1_10collective13CollectiveMmaINS1_37MainloopSm90TmaGmmaWarpSpecializedFP8ILi5ENS5_IJNS4_1CILi2EEENSA_ILi1EEESC_EEENS1_32KernelTmaWarpSpecializedPingpongEEENS5_IJNSA_ILi64EEENSA_ILi256EEENSA_ILi128EEEEEENS_12float_e4m3_tENS5_IJlSC_lEEESK_SL_NS4_8TiledMMAINS4_8MMA_AtomIJNS4_4SM904GMMA31MMA_64x256x32_F32E4M3E4M3_SS_TNILNSP_7ScaleInE1ELSR_1EEEEEENS4_6LayoutINS5_IJSC_SC_SC_EEENS5_IJNSA_ILi0EEESW_SW_EEEEENS5_IJNS4_10UnderscoreESZ_SZ_EEEEENS4_13SM90_TMA_LOADENS4_14ComposedLayoutINS4_7SwizzleILi3ELi4ELi3EEENS4_18smem_ptr_flag_bitsILi8EEENSU_INS5_IJNSA_ILi8EEESI_EEENS5_IJSI_SC_EEEEEEEvNS4_8identityENS4_23SM90_TMA_LOAD_MULTICASTES1C_vS1D_EENS_8epilogue10collective6detail29Sm90TmaWarpSpecializedAdapterINS1H_15DefaultEpilogueISK_SL_SL_NS1G_6thread17LinearCombinationISK_Li1EffLNS1L_9ScaleType4KindE0ELNS_15FloatRoundStyleE2ESK_EENS1_15EpilogueDefaultEEEEEvvEEEEvNT_6ParamsE,"a",@progbits
	.sectionflags	@""
	.align	4
.nv.constant0._ZN7cutlass13device_kernelINS_4gemm6kernel13GemmUniversalIN4cute5tupleIJiiiiEEENS1_10collective13CollectiveMmaINS1_37MainloopSm90TmaGmmaWarpSpecializedFP8ILi5ENS5_IJNS4_1CILi2EEENSA_ILi1EEESC_EEENS1_32KernelTmaWarpSpecializedPingpongEEENS5_IJNSA_ILi64EEENSA_ILi256EEENSA_ILi128EEEEEENS_12float_e4m3_tENS5_IJlSC_lEEESK_SL_NS4_8TiledMMAINS4_8MMA_AtomIJNS4_4SM904GMMA31MMA_64x256x32_F32E4M3E4M3_SS_TNILNSP_7ScaleInE1ELSR_1EEEEEENS4_6LayoutINS5_IJSC_SC_SC_EEENS5_IJNSA_ILi0EEESW_SW_EEEEENS5_IJNS4_10UnderscoreESZ_SZ_EEEEENS4_13SM90_TMA_LOADENS4_14ComposedLayoutINS4_7SwizzleILi3ELi4ELi3EEENS4_18smem_ptr_flag_bitsILi8EEENSU_INS5_IJNSA_ILi8EEESI_EEENS5_IJSI_SC_EEEEEEEvNS4_8identityENS4_23SM90_TMA_LOAD_MULTICASTES1C_vS1D_EENS_8epilogue10collective6detail29Sm90TmaWarpSpecializedAdapterINS1H_15DefaultEpilogueISK_SL_SL_NS1G_6thread17LinearCombinationISK_Li1EffLNS1L_9ScaleType4KindE0ELNS_15FloatRoundStyleE2ESK_EENS1_15EpilogueDefaultEEEEEvvEEEEvNT_6ParamsE:
	.zero		1664


//--------------------- SYMBOLS --------------------------

	.type		.nv.reservedSmem.offset0,@object
	.size		.nv.reservedSmem.offset0,0x4
